// auto-generated by cutlass_sweep.gemm — config: {"arch": "sm_90", "cluster_m": 2, "cluster_n": 4, "dtype": "bf16", "dtype_b": "bf16", "layout": "nt", "stages": 0, "tile_k": 32, "tile_m": 256, "tile_n": 64}
#include "cutlass/cutlass.h"
#include "cutlass/gemm/collective/collective_builder.hpp"
#include "cutlass/gemm/device/gemm_universal_adapter.h"
#include "cutlass/gemm/kernel/gemm_universal.hpp"
#include "cutlass/epilogue/collective/collective_builder.hpp"

using ElemA = cutlass::bfloat16_t;
using ElemB = cutlass::bfloat16_t;
using ElemCD = cutlass::bfloat16_t;
using Acc  = float;
using TileShape    = cute::Shape<cute::_256, cute::_64, cute::_32>;
using ClusterShape = cute::Shape<cute::_2, cute::_4, cute::_1>;

using CollectiveEpilogue = typename cutlass::epilogue::collective::CollectiveBuilder<
    cutlass::arch::Sm90, cutlass::arch::OpClassTensorOp,
    TileShape, ClusterShape,
    cutlass::epilogue::collective::EpilogueTileAuto,
    Acc, Acc,
    ElemCD, cutlass::layout::RowMajor, 128 / cutlass::sizeof_bits<ElemCD>::value,
    ElemCD, cutlass::layout::RowMajor, 128 / cutlass::sizeof_bits<ElemCD>::value,
    cutlass::epilogue::collective::EpilogueScheduleAuto
  >::CollectiveOp;

using CollectiveMainloop = typename cutlass::gemm::collective::CollectiveBuilder<
    cutlass::arch::Sm90, cutlass::arch::OpClassTensorOp,
    ElemA, cutlass::layout::RowMajor, 128 / cutlass::sizeof_bits<ElemA>::value,
    ElemB, cutlass::layout::ColumnMajor, 128 / cutlass::sizeof_bits<ElemB>::value,
    Acc,
    TileShape, ClusterShape,
    cutlass::gemm::collective::StageCountAutoCarveout<static_cast<int>(sizeof(typename CollectiveEpilogue::SharedStorage))>,
    cutlass::gemm::collective::KernelScheduleAuto
  >::CollectiveOp;

using GemmKernel = cutlass::gemm::kernel::GemmUniversal<
    cute::Shape<int,int,int,int>,
    CollectiveMainloop,
    CollectiveEpilogue
>;
using Gemm = cutlass::gemm::device::GemmUniversalAdapter<GemmKernel>;

// Force the device kernel symbol into the cubin without needing a host main.
auto* _anchor = &cutlass::device_kernel<GemmKernel>;


// ===== COMPILED SASS (sm_90a) =====

	.target	sm_90a

	.elftype	@"ET_EXEC"


//--------------------- .note.nv.tkinfo           --------------------------
	.section	.note.nv.tkinfo,"",@"SHT_NOTE"
	.sectionflags	@"SHF_NOTE_NV_TKINFO"
	.tkinfo
        /*0018*/ 	.word	0x00000002
        /*0030*/ 	.string	""
        /*0030*/ 	.string	"ptxas"
        /*0030*/ 	.string	"Cuda compilation tools, release 13.0, V13.0.88"
        /*0030*/ 	.string	"Build cuda_13.0.r13.0/compiler.36424714_0"
        /*0030*/ 	.string	"-arch sm_90a -m 64 "



//--------------------- .note.nv.cuinfo           --------------------------
	.section	.note.nv.cuinfo,"",@"SHT_NOTE"
	.sectionflags	@"SHF_NOTE_NV_CUINFO"
        /*0018*/ 	.short	0x0002
        /*001a*/ 	.short	0x005a
        /*001c*/ 	.short	0x0082
	.zero		2


//--------------------- .nv.info                  --------------------------
	.section	.nv.info,"",@"SHT_CUDA_INFO"
	.align	4


	//----- nvinfo : EIATTR_REGCOUNT
	.align		4
        /*0000*/ 	.byte	0x04, 0x2f
        /*0002*/ 	.short	(.L_15 - .L_14)
	.align		4
.L_14:
        /*0004*/ 	.word	index@(_ZN7cutlass13device_kernelINS_4gemm6kernel13GemmUniversalIN4cute5tupleIJiiiiEEENS1_10collective13CollectiveMmaINS1_34MainloopSm90TmaGmmaWarpSpecializedILi11ENS5_IJNS4_1CILi2EEENSA_ILi4EEENSA_ILi1EEEEEENS1_35KernelTmaWarpSpecializedCooperativeEEENS5_IJNSA_ILi256EEENSA_ILi64EEENSA_ILi32EEEEEENS_10bfloat16_tENS5_IJlSD_lEEESL_SM_NS4_8TiledMMAINS4_8MMA_AtomIJNS4_4SM904GMMA27MMA_64x64x16_F32BF16BF16_SSILNSQ_5MajorE0ELSS_0ELNSQ_7ScaleInE1ELST_1EEEEEENS4_6LayoutINS5_IJSB_SD_SD_EEENS5_IJSD_NSA_ILi0EEESY_EEEEENS5_IJNS4_10UnderscoreES11_S11_EEEEENS4_23SM90_TMA_LOAD_MULTICASTENS4_14ComposedLayoutINS4_7SwizzleILi2ELi4ELi3EEENS4_18smem_ptr_flag_bitsILi16EEENSW_INS5_IJNSA_ILi8EEESJ_EEENS5_IJSJ_SD_EEEEEEEvNS4_8identityES14_S1E_vS1F_EENS_8epilogue10collective6detail29Sm90TmaWarpSpecializedAdapterINS1I_15DefaultEpilogueISL_SM_SM_NS1H_6thread17LinearCombinationISL_Li1EffLNS1M_9ScaleType4KindE0ELNS_15FloatRoundStyleE2ESL_EENS1_15EpilogueDefaultEEEEEvvEEEEvNT_6ParamsE)
        /*0008*/ 	.word	0x000000a8


	//----- nvinfo : EIATTR_FRAME_SIZE
	.align		4
.L_15:
        /*000c*/ 	.byte	0x04, 0x11
        /*000e*/ 	.short	(.L_17 - .L_16)
	.align		4
.L_16:
        /*0010*/ 	.word	index@(_ZN7cutlass13device_kernelINS_4gemm6kernel13GemmUniversalIN4cute5tupleIJiiiiEEENS1_10collective13CollectiveMmaINS1_34MainloopSm90TmaGmmaWarpSpecializedILi11ENS5_IJNS4_1CILi2EEENSA_ILi4EEENSA_ILi1EEEEEENS1_35KernelTmaWarpSpecializedCooperativeEEENS5_IJNSA_ILi256EEENSA_ILi64EEENSA_ILi32EEEEEENS_10bfloat16_tENS5_IJlSD_lEEESL_SM_NS4_8TiledMMAINS4_8MMA_AtomIJNS4_4SM904GMMA27MMA_64x64x16_F32BF16BF16_SSILNSQ_5MajorE0ELSS_0ELNSQ_7ScaleInE1ELST_1EEEEEENS4_6LayoutINS5_IJSB_SD_SD_EEENS5_IJSD_NSA_ILi0EEESY_EEEEENS5_IJNS4_10UnderscoreES11_S11_EEEEENS4_23SM90_TMA_LOAD_MULTICASTENS4_14ComposedLayoutINS4_7SwizzleILi2ELi4ELi3EEENS4_18smem_ptr_flag_bitsILi16EEENSW_INS5_IJNSA_ILi8EEESJ_EEENS5_IJSJ_SD_EEEEEEEvNS4_8identityES14_S1E_vS1F_EENS_8epilogue10collective6detail29Sm90TmaWarpSpecializedAdapterINS1I_15DefaultEpilogueISL_SM_SM_NS1H_6thread17LinearCombinationISL_Li1EffLNS1M_9ScaleType4KindE0ELNS_15FloatRoundStyleE2ESL_EENS1_15EpilogueDefaultEEEEEvvEEEEvNT_6ParamsE)
        /*0014*/ 	.word	0x00000000


	//----- nvinfo : EIATTR_MIN_STACK_SIZE
	.align		4
.L_17:
        /*0018*/ 	.byte	0x04, 0x12
        /*001a*/ 	.short	(.L_19 - .L_18)
	.align		4
.L_18:
        /*001c*/ 	.word	index@(_ZN7cutlass13device_kernelINS_4gemm6kernel13GemmUniversalIN4cute5tupleIJiiiiEEENS1_10collective13CollectiveMmaINS1_34MainloopSm90TmaGmmaWarpSpecializedILi11ENS5_IJNS4_1CILi2EEENSA_ILi4EEENSA_ILi1EEEEEENS1_35KernelTmaWarpSpecializedCooperativeEEENS5_IJNSA_ILi256EEENSA_ILi64EEENSA_ILi32EEEEEENS_10bfloat16_tENS5_IJlSD_lEEESL_SM_NS4_8TiledMMAINS4_8MMA_AtomIJNS4_4SM904GMMA27MMA_64x64x16_F32BF16BF16_SSILNSQ_5MajorE0ELSS_0ELNSQ_7ScaleInE1ELST_1EEEEEENS4_6LayoutINS5_IJSB_SD_SD_EEENS5_IJSD_NSA_ILi0EEESY_EEEEENS5_IJNS4_10UnderscoreES11_S11_EEEEENS4_23SM90_TMA_LOAD_MULTICASTENS4_14ComposedLayoutINS4_7SwizzleILi2ELi4ELi3EEENS4_18smem_ptr_flag_bitsILi16EEENSW_INS5_IJNSA_ILi8EEESJ_EEENS5_IJSJ_SD_EEEEEEEvNS4_8identityES14_S1E_vS1F_EENS_8epilogue10collective6detail29Sm90TmaWarpSpecializedAdapterINS1I_15DefaultEpilogueISL_SM_SM_NS1H_6thread17LinearCombinationISL_Li1EffLNS1M_9ScaleType4KindE0ELNS_15FloatRoundStyleE2ESL_EENS1_15EpilogueDefaultEEEEEvvEEEEvNT_6ParamsE)
        /*0020*/ 	.word	0x00000000
.L_19:


//--------------------- .nv.compat                --------------------------
	.section	.nv.compat,"",@"SHT_CUDA_COMPAT_INFO"
	.align	4
        /*0000*/ 	.byte	0x02, 0x09, 0x01, 0x00, 0x02, 0x02, 0x04, 0x00, 0x02, 0x05, 0x05, 0x00, 0x03, 0x07, 0x01, 0x01
        /*0010*/ 	.byte	0x02, 0x03, 0x01, 0x00, 0x02, 0x06, 0x01, 0x00, 0x04, 0x0b, 0x08, 0x00, 0x00, 0x00, 0x00, 0x00
        /*0020*/ 	.byte	0x00, 0x00, 0x00, 0x00


//--------------------- .nv.info._ZN7cutlass13device_kernelINS_4gemm6kernel13GemmUniversalIN4cute5tupleIJiiiiEEENS1_10collective13CollectiveMmaINS1_34MainloopSm90TmaGmmaWarpSpecializedILi11ENS5_IJNS4_1CILi2EEENSA_ILi4EEENSA_ILi1EEEEEENS1_35KernelTmaWarpSpecializedCooperativeEEENS5_IJNSA_ILi256EEENSA_ILi64EEENSA_ILi32EEEEEENS_10bfloat16_tENS5_IJlSD_lEEESL_SM_NS4_8TiledMMAINS4_8MMA_AtomIJNS4_4SM904GMMA27MMA_64x64x16_F32BF16BF16_SSILNSQ_5MajorE0ELSS_0ELNSQ_7ScaleInE1ELST_1EEEEEENS4_6LayoutINS5_IJSB_SD_SD_EEENS5_IJSD_NSA_ILi0EEESY_EEEEENS5_IJNS4_10UnderscoreES11_S11_EEEEENS4_23SM90_TMA_LOAD_MULTICASTENS4_14ComposedLayoutINS4_7SwizzleILi2ELi4ELi3EEENS4_18smem_ptr_flag_bitsILi16EEENSW_INS5_IJNSA_ILi8EEESJ_EEENS5_IJSJ_SD_EEEEEEEvNS4_8identityES14_S1E_vS1F_EENS_8epilogue10collective6detail29Sm90TmaWarpSpecializedAdapterINS1I_15DefaultEpilogueISL_SM_SM_NS1H_6thread17LinearCombinationISL_Li1EffLNS1M_9ScaleType4KindE0ELNS_15FloatRoundStyleE2ESL_EENS1_15EpilogueDefaultEEEEEvvEEEEvNT_6ParamsE --------------------------
	.section	.nv.info._ZN7cutlass13device_kernelINS_4gemm6kernel13GemmUniversalIN4cute5tupleIJiiiiEEENS1_10collective13CollectiveMmaINS1_34MainloopSm90TmaGmmaWarpSpecializedILi11ENS5_IJNS4_1CILi2EEENSA_ILi4EEENSA_ILi1EEEEEENS1_35KernelTmaWarpSpecializedCooperativeEEENS5_IJNSA_ILi256EEENSA_ILi64EEENSA_ILi32EEEEEENS_10bfloat16_tENS5_IJlSD_lEEESL_SM_NS4_8TiledMMAINS4_8MMA_AtomIJNS4_4SM904GMMA27MMA_64x64x16_F32BF16BF16_SSILNSQ_5MajorE0ELSS_0ELNSQ_7ScaleInE1ELST_1EEEEEENS4_6LayoutINS5_IJSB_SD_SD_EEENS5_IJSD_NSA_ILi0EEESY_EEEEENS5_IJNS4_10UnderscoreES11_S11_EEEEENS4_23SM90_TMA_LOAD_MULTICASTENS4_14ComposedLayoutINS4_7SwizzleILi2ELi4ELi3EEENS4_18smem_ptr_flag_bitsILi16EEENSW_INS5_IJNSA_ILi8EEESJ_EEENS5_IJSJ_SD_EEEEEEEvNS4_8identityES14_S1E_vS1F_EENS_8epilogue10collective6detail29Sm90TmaWarpSpecializedAdapterINS1I_15DefaultEpilogueISL_SM_SM_NS1H_6thread17LinearCombinationISL_Li1EffLNS1M_9ScaleType4KindE0ELNS_15FloatRoundStyleE2ESL_EENS1_15EpilogueDefaultEEEEEvvEEEEvNT_6ParamsE,"",@"SHT_CUDA_INFO"
	.sectionflags	@""
	.align	4


	//----- nvinfo : EIATTR_CUDA_API_VERSION
	.align		4
        /*0000*/ 	.byte	0x04, 0x37
        /*0002*/ 	.short	(.L_21 - .L_20)
.L_20:
        /*0004*/ 	.word	0x00000082


	//----- nvinfo : EIATTR_KPARAM_INFO
	.align		4
.L_21:
        /*0008*/ 	.byte	0x04, 0x17
        /*000a*/ 	.short	(.L_23 - .L_22)
.L_22:
        /*000c*/ 	.word	0x00000000
        /*0010*/ 	.short	0x0000
        /*0012*/ 	.short	0x0070
        /*0014*/ 	.byte	0x00, 0xf0, 0x01, 0x10


	//----- nvinfo : EIATTR_SPARSE_MMA_MASK
	.align		4
.L_23:
        /*0018*/ 	.byte	0x03, 0x50
        /*001a*/ 	.short	0x0000


	//----- nvinfo : EIATTR_MAXREG_COUNT
	.align		4
        /*001c*/ 	.byte	0x03, 0x1b
        /*001e*/ 	.short	0x00a8


	//----- nvinfo : EIATTR_NUM_BARRIERS
	.align		4
        /*0020*/ 	.byte	0x02, 0x4c
        /*0022*/ 	.byte	0x01
	.zero		1


	//----- nvinfo : EIATTR_EXTERNS
	.align		4
        /*0024*/ 	.byte	0x04, 0x0f
        /*0026*/ 	.short	(.L_25 - .L_24)


	//   ....[0]....
	.align		4
.L_24:
        /*0028*/ 	.word	index@(__assertfail)


	//----- nvinfo : EIATTR_MERCURY_ISA_VERSION
	.align		4
.L_25:
        /*002c*/ 	.byte	0x03, 0x5f
        /*002e*/ 	.short	0x0101


	//----- nvinfo : EIATTR_INT_WARP_WIDE_INSTR_OFFSETS
	.align		4
        /*0030*/ 	.byte	0x04, 0x31
        /*0032*/ 	.short	(.L_27 - .L_26)


	//   ....[0]....
.L_26:
        /*0034*/ 	.word	0x000005a0


	//   ....[1]....
        /*0038*/ 	.word	0x000005d0


	//   ....[2]....
        /*003c*/ 	.word	0x00000790


	//   ....[3]....
        /*0040*/ 	.word	0x00001ff0


	//----- nvinfo : EIATTR_COOP_GROUP_MASK_REGIDS
	.align		4
.L_27:
        /*0044*/ 	.byte	0x04, 0x29
        /*0046*/ 	.short	(.L_29 - .L_28)


	//   ....[0]....
.L_28:
        /*0048*/ 	.word	0xffffffff


	//   ....[1]....
        /*004c*/ 	.word	0xffffffff


	//   ....[2]....
        /*0050*/ 	.word	0xffffffff


	//   ....[3]....
        /*0054*/ 	.word	0xffffffff


	//   ....[4]....
        /*0058*/ 	.word	0xffffffff


	//   ....[5]....
        /*005c*/ 	.word	0xffffffff


	//----- nvinfo : EIATTR_COOP_GROUP_INSTR_OFFSETS
	.align		4
.L_29:
        /*0060*/ 	.byte	0x04, 0x28
        /*0062*/ 	.short	(.L_31 - .L_30)


	//   ....[0]....
.L_30:
        /*0064*/ 	.word	0x00000060


	//   ....[1]....
        /*0068*/ 	.word	0x00000070


	//   ....[2]....
        /*006c*/ 	.word	0x00000130


	//   ....[3]....
        /*0070*/ 	.word	0x000003e0


	//   ....[4]....
        /*0074*/ 	.word	0x00000910


	//   ....[5]....
        /*0078*/ 	.word	0x000015b0


	//----- nvinfo : EIATTR_REG_RECONFIG
	.align		4
.L_31:
        /*007c*/ 	.byte	0x01, 0x54
	.zero		2


	//----- nvinfo : EIATTR_SYSCALL_OFFSETS
	.align		4
        /*0080*/ 	.byte	0x04, 0x46
        /*0082*/ 	.short	(.L_33 - .L_32)


	//   ....[0]....
.L_32:
        /*0084*/ 	.word	0x000017a0


	//----- nvinfo : EIATTR_MBARRIER_INSTR_OFFSETS
	.align		4
.L_33:
        /*0088*/ 	.byte	0x04, 0x39
        /*008a*/ 	.short	(.L_35 - .L_34)


	//   ....[0]....
.L_34:
        /*008c*/ 	.word	0x00000250
        /*0090*/ 	.word	0x000000ff
        /*0094*/ 	.word	0x00000000
        /*0098*/ 	.short	0x0100
        /*009a*/ 	.byte	0x08
	.zero		1


	//   ....[1]....
        /*009c*/ 	.word	0x00000260
        /*00a0*/ 	.word	0x000000ff
        /*00a4*/ 	.word	0x00000058
        /*00a8*/ 	.short	0x0100
        /*00aa*/ 	.byte	0x08
	.zero		1


	//   ....[2]....
        /*00ac*/ 	.word	0x00000270
        /*00b0*/ 	.word	0x000000ff
        /*00b4*/ 	.word	0x00000008
        /*00b8*/ 	.short	0x0100
        /*00ba*/ 	.byte	0x08
	.zero		1


	//   ....[3]....
        /*00bc*/ 	.word	0x00000280
        /*00c0*/ 	.word	0x000000ff
        /*00c4*/ 	.word	0x00000060
        /*00c8*/ 	.short	0x0100
        /*00ca*/ 	.byte	0x08
	.zero		1


	//   ....[4]....
        /*00cc*/ 	.word	0x00000290
        /*00d0*/ 	.word	0x000000ff
        /*00d4*/ 	.word	0x00000010
        /*00d8*/ 	.short	0x0100
        /*00da*/ 	.byte	0x08
	.zero		1


	//   ....[5]....
        /*00dc*/ 	.word	0x000002a0
        /*00e0*/ 	.word	0x000000ff
        /*00e4*/ 	.word	0x00000068
        /*00e8*/ 	.short	0x0100
        /*00ea*/ 	.byte	0x08
	.zero		1


	//   ....[6]....
        /*00ec*/ 	.word	0x000002b0
        /*00f0*/ 	.word	0x000000ff
        /*00f4*/ 	.word	0x00000018
        /*00f8*/ 	.short	0x0100
        /*00fa*/ 	.byte	0x08
	.zero		1


	//   ....[7]....
        /*00fc*/ 	.word	0x000002c0
        /*0100*/ 	.word	0x000000ff
        /*0104*/ 	.word	0x00000070
        /*0108*/ 	.short	0x0100
        /*010a*/ 	.byte	0x08
	.zero		1


	//   ....[8]....
        /*010c*/ 	.word	0x000002d0
        /*0110*/ 	.word	0x000000ff
        /*0114*/ 	.word	0x00000020
        /*0118*/ 	.short	0x0100
        /*011a*/ 	.byte	0x08
	.zero		1


	//   ....[9]....
        /*011c*/ 	.word	0x000002e0
        /*0120*/ 	.word	0x000000ff
        /*0124*/ 	.word	0x00000078
        /*0128*/ 	.short	0x0100
        /*012a*/ 	.byte	0x08
	.zero		1


	//   ....[10]....
        /*012c*/ 	.word	0x000002f0
        /*0130*/ 	.word	0x000000ff
        /*0134*/ 	.word	0x00000028
        /*0138*/ 	.short	0x0100
        /*013a*/ 	.byte	0x08
	.zero		1


	//   ....[11]....
        /*013c*/ 	.word	0x00000300
        /*0140*/ 	.word	0x000000ff
        /*0144*/ 	.word	0x00000080
        /*0148*/ 	.short	0x0100
        /*014a*/ 	.byte	0x08
	.zero		1


	//   ....[12]....
        /*014c*/ 	.word	0x00000310
        /*0150*/ 	.word	0x000000ff
        /*0154*/ 	.word	0x00000030
        /*0158*/ 	.short	0x0100
        /*015a*/ 	.byte	0x08
	.zero		1


	//   ....[13]....
        /*015c*/ 	.word	0x00000320
        /*0160*/ 	.word	0x000000ff
        /*0164*/ 	.word	0x00000088
        /*0168*/ 	.short	0x0100
        /*016a*/ 	.byte	0x08
	.zero		1


	//   ....[14]....
        /*016c*/ 	.word	0x00000330
        /*0170*/ 	.word	0x000000ff
        /*0174*/ 	.word	0x00000038
        /*0178*/ 	.short	0x0100
        /*017a*/ 	.byte	0x08
	.zero		1


	//   ....[15]....
        /*017c*/ 	.word	0x00000340
        /*0180*/ 	.word	0x000000ff
        /*0184*/ 	.word	0x00000090
        /*0188*/ 	.short	0x0100
        /*018a*/ 	.byte	0x08
	.zero		1


	//   ....[16]....
        /*018c*/ 	.word	0x00000350
        /*0190*/ 	.word	0x000000ff
        /*0194*/ 	.word	0x00000040
        /*0198*/ 	.short	0x0100
        /*019a*/ 	.byte	0x08
	.zero		1


	//   ....[17]....
        /*019c*/ 	.word	0x00000360
        /*01a0*/ 	.word	0x000000ff
        /*01a4*/ 	.word	0x00000098
        /*01a8*/ 	.short	0x0100
        /*01aa*/ 	.byte	0x08
	.zero		1


	//   ....[18]....
        /*01ac*/ 	.word	0x00000370
        /*01b0*/ 	.word	0x000000ff
        /*01b4*/ 	.word	0x00000048
        /*01b8*/ 	.short	0x0100
        /*01ba*/ 	.byte	0x08
	.zero		1


	//   ....[19]....
        /*01bc*/ 	.word	0x00000380
        /*01c0*/ 	.word	0x000000ff
        /*01c4*/ 	.word	0x000000a0
        /*01c8*/ 	.short	0x0100
        /*01ca*/ 	.byte	0x08
	.zero		1


	//   ....[20]....
        /*01cc*/ 	.word	0x00000390
        /*01d0*/ 	.word	0x000000ff
        /*01d4*/ 	.word	0x00000050
        /*01d8*/ 	.short	0x0100
        /*01da*/ 	.byte	0x08
	.zero		1


	//   ....[21]....
        /*01dc*/ 	.word	0x000003a0
        /*01e0*/ 	.word	0x000000ff
        /*01e4*/ 	.word	0x000000a8
        /*01e8*/ 	.short	0x0100
        /*01ea*/ 	.byte	0x08
	.zero		1


	//   ....[22]....
        /*01ec*/ 	.word	0x00000820
        /*01f0*/ 	.word	0x000000ff
        /*01f4*/ 	.word	0x000000c0
        /*01f8*/ 	.short	0x0100
        /*01fa*/ 	.byte	0x06
	.zero		1


	//   ....[23]....
        /*01fc*/ 	.word	0x000008b0
        /*0200*/ 	.word	0x000000ff
        /*0204*/ 	.word	0x000000c8
        /*0208*/ 	.short	0x0100
        /*020a*/ 	.byte	0x06
	.zero		1


	//   ....[24]....
        /*020c*/ 	.word	0x00001860
        /*0210*/ 	.word	0x00000003
        /*0214*/ 	.word	0x00000000
        /*0218*/ 	.short	0x010a
        /*021a*/ 	.byte	0x3f
	.zero		1


	//   ....[25]....
        /*021c*/ 	.word	0x000018c0
        /*0220*/ 	.word	0x00000003
        /*0224*/ 	.word	0x00000000
        /*0228*/ 	.short	0x010a
        /*022a*/ 	.byte	0x3f
	.zero		1


	//   ....[26]....
        /*022c*/ 	.word	0x00001c20
        /*0230*/ 	.word	0x00000005
        /*0234*/ 	.word	0x00000000
        /*0238*/ 	.short	0x010a
        /*023a*/ 	.byte	0x3f
	.zero		1


	//   ....[27]....
        /*023c*/ 	.word	0x00001c60
        /*0240*/ 	.word	0x00000005
        /*0244*/ 	.word	0x00000000
        /*0248*/ 	.short	0x010a
        /*024a*/ 	.byte	0x3f
	.zero		1


	//   ....[28]....
        /*024c*/ 	.word	0x00001ea0
        /*0250*/ 	.word	0x00000004
        /*0254*/ 	.word	0x00000000
        /*0258*/ 	.short	0x0101
        /*025a*/ 	.byte	0x3f
	.zero		1


	//   ....[29]....
        /*025c*/ 	.word	0x00002090
        /*0260*/ 	.word	0x00000000
        /*0264*/ 	.word	0x00000000
        /*0268*/ 	.short	0x0101
        /*026a*/ 	.byte	0x3f
	.zero		1


	//   ....[30]....
        /*026c*/ 	.word	0x00007e50
        /*0270*/ 	.word	0x00000015
        /*0274*/ 	.word	0x00000058
        /*0278*/ 	.short	0x010a
        /*027a*/ 	.byte	0x3f
	.zero		1


	//   ....[31]....
        /*027c*/ 	.word	0x00008210
        /*0280*/ 	.word	0x00000006
        /*0284*/ 	.word	0x000000c8
        /*0288*/ 	.short	0x0101
        /*028a*/ 	.byte	0x3f
	.zero		1


	//   ....[32]....
        /*028c*/ 	.word	0x00008940
        /*0290*/ 	.word	0x00000007
        /*0294*/ 	.word	0x00000000
        /*0298*/ 	.short	0x010a
        /*029a*/ 	.byte	0x3f
	.zero		1


	//   ....[33]....
        /*029c*/ 	.word	0x000089c0
        /*02a0*/ 	.word	0x00000008
        /*02a4*/ 	.word	0x00000000
        /*02a8*/ 	.short	0x010a
        /*02aa*/ 	.byte	0x3f
	.zero		1


	//   ....[34]....
        /*02ac*/ 	.word	0x00008a50
        /*02b0*/ 	.word	0x00000009
        /*02b4*/ 	.word	0x00000000
        /*02b8*/ 	.short	0x010a
        /*02ba*/ 	.byte	0x3f
	.zero		1


	//   ....[35]....
        /*02bc*/ 	.word	0x00008ae0
        /*02c0*/ 	.word	0x00000008
        /*02c4*/ 	.word	0x00000000
        /*02c8*/ 	.short	0x010a
        /*02ca*/ 	.byte	0x3f
	.zero		1


	//   ....[36]....
        /*02cc*/ 	.word	0x00008b70
        /*02d0*/ 	.word	0x00000009
        /*02d4*/ 	.word	0x00000000
        /*02d8*/ 	.short	0x010a
        /*02da*/ 	.byte	0x3f
	.zero		1


	//   ....[37]....
        /*02dc*/ 	.word	0x00008c00
        /*02e0*/ 	.word	0x00000008
        /*02e4*/ 	.word	0x00000000
        /*02e8*/ 	.short	0x010a
        /*02ea*/ 	.byte	0x3f
	.zero		1


	//   ....[38]....
        /*02ec*/ 	.word	0x00008c90
        /*02f0*/ 	.word	0x00000009
        /*02f4*/ 	.word	0x00000000
        /*02f8*/ 	.short	0x010a
        /*02fa*/ 	.byte	0x3f
	.zero		1


	//   ....[39]....
        /*02fc*/ 	.word	0x00008d20
        /*0300*/ 	.word	0x00000008
        /*0304*/ 	.word	0x00000000
        /*0308*/ 	.short	0x010a
        /*030a*/ 	.byte	0x3f
	.zero		1


	//   ....[40]....
        /*030c*/ 	.word	0x00008db0
        /*0310*/ 	.word	0x00000009
        /*0314*/ 	.word	0x00000000
        /*0318*/ 	.short	0x010a
        /*031a*/ 	.byte	0x3f
	.zero		1


	//   ....[41]....
        /*031c*/ 	.word	0x00008e40
        /*0320*/ 	.word	0x00000006
        /*0324*/ 	.word	0x00000000
        /*0328*/ 	.short	0x010a
        /*032a*/ 	.byte	0x3f
	.zero		1


	//   ....[42]....
        /*032c*/ 	.word	0x00008ed0
        /*0330*/ 	.word	0x00000003
        /*0334*/ 	.word	0x00000000
        /*0338*/ 	.short	0x010a
        /*033a*/ 	.byte	0x3f
	.zero		1


	//   ....[43]....
        /*033c*/ 	.word	0x00008f30
        /*0340*/ 	.word	0x00000003
        /*0344*/ 	.word	0x00000000
        /*0348*/ 	.short	0x010a
        /*034a*/ 	.byte	0x3f
	.zero		1


	//   ....[44]....
        /*034c*/ 	.word	0x00008f80
        /*0350*/ 	.word	0x00000005
        /*0354*/ 	.word	0x00000000
        /*0358*/ 	.short	0x010a
        /*035a*/ 	.byte	0x3f
	.zero		1


	//   ....[45]....
        /*035c*/ 	.word	0x00009050
        /*0360*/ 	.word	0x00000015
        /*0364*/ 	.word	0x00000058
        /*0368*/ 	.short	0x010a
        /*036a*/ 	.byte	0x3f
	.zero		1


	//   ....[46]....
        /*036c*/ 	.word	0x00009120
        /*0370*/ 	.word	0x00000007
        /*0374*/ 	.word	0x00000000
        /*0378*/ 	.short	0x010a
        /*037a*/ 	.byte	0x3f
	.zero		1


	//   ....[47]....
        /*037c*/ 	.word	0x00009170
        /*0380*/ 	.word	0x00000008
        /*0384*/ 	.word	0x00000000
        /*0388*/ 	.short	0x010a
        /*038a*/ 	.byte	0x3f
	.zero		1


	//   ....[48]....
        /*038c*/ 	.word	0x000091c0
        /*0390*/ 	.word	0x00000009
        /*0394*/ 	.word	0x00000000
        /*0398*/ 	.short	0x010a
        /*039a*/ 	.byte	0x3f
	.zero		1


	//   ....[49]....
        /*039c*/ 	.word	0x00009210
        /*03a0*/ 	.word	0x00000008
        /*03a4*/ 	.word	0x00000000
        /*03a8*/ 	.short	0x010a
        /*03aa*/ 	.byte	0x3f
	.zero		1


	//   ....[50]....
        /*03ac*/ 	.word	0x00009260
        /*03b0*/ 	.word	0x00000009
        /*03b4*/ 	.word	0x00000000
        /*03b8*/ 	.short	0x010a
        /*03ba*/ 	.byte	0x3f
	.zero		1


	//   ....[51]....
        /*03bc*/ 	.word	0x000092b0
        /*03c0*/ 	.word	0x00000008
        /*03c4*/ 	.word	0x00000000
        /*03c8*/ 	.short	0x010a
        /*03ca*/ 	.byte	0x3f
	.zero		1


	//   ....[52]....
        /*03cc*/ 	.word	0x00009300
        /*03d0*/ 	.word	0x00000009
        /*03d4*/ 	.word	0x00000000
        /*03d8*/ 	.short	0x010a
        /*03da*/ 	.byte	0x3f
	.zero		1


	//   ....[53]....
        /*03dc*/ 	.word	0x00009350
        /*03e0*/ 	.word	0x00000008
        /*03e4*/ 	.word	0x00000000
        /*03e8*/ 	.short	0x010a
        /*03ea*/ 	.byte	0x3f
	.zero		1


	//   ....[54]....
        /*03ec*/ 	.word	0x000093a0
        /*03f0*/ 	.word	0x00000009
        /*03f4*/ 	.word	0x00000000
        /*03f8*/ 	.short	0x010a
        /*03fa*/ 	.byte	0x3f
	.zero		1


	//   ....[55]....
        /*03fc*/ 	.word	0x000093f0
        /*0400*/ 	.word	0x00000006
        /*0404*/ 	.word	0x00000000
        /*0408*/ 	.short	0x010a
        /*040a*/ 	.byte	0x3f
	.zero		1


	//----- nvinfo : EIATTR_NUM_MBARRIERS
	.align		4
.L_35:
        /*040c*/ 	.byte	0x03, 0x38
        /*040e*/ 	.short	0x0018


	//----- nvinfo : EIATTR_EXIT_INSTR_OFFSETS
	.align		4
        /*0410*/ 	.byte	0x04, 0x1c
        /*0412*/ 	.short	(.L_37 - .L_36)


	//   ....[0]....
.L_36:
        /*0414*/ 	.word	0x00000af0


	//   ....[1]....
        /*0418*/ 	.word	0x00001310


	//   ....[2]....
        /*041c*/ 	.word	0x00007500


	//   ....[3]....
        /*0420*/ 	.word	0x00007a60


	//   ....[4]....
        /*0424*/ 	.word	0x00008f20


	//----- nvinfo : EIATTR_MAX_THREADS
	.align		4
.L_37:
        /*0428*/ 	.byte	0x04, 0x05
        /*042a*/ 	.short	(.L_39 - .L_38)
.L_38:
        /*042c*/ 	.word	0x00000180
        /*0430*/ 	.word	0x00000001
        /*0434*/ 	.word	0x00000001


	//----- nvinfo : EIATTR_CRS_STACK_SIZE
	.align		4
.L_39:
        /*0438*/ 	.byte	0x04, 0x1e
        /*043a*/ 	.short	(.L_41 - .L_40)
.L_40:
        /*043c*/ 	.word	0x00000000


	//----- nvinfo : EIATTR_CBANK_PARAM_SIZE
	.align		4
.L_41:
        /*0440*/ 	.byte	0x03, 0x19
        /*0442*/ 	.short	0x0470


	//----- nvinfo : EIATTR_PARAM_CBANK
	.align		4
        /*0444*/ 	.byte	0x04, 0x0a
        /*0446*/ 	.short	(.L_43 - .L_42)
	.align		4
.L_42:
        /*0448*/ 	.word	index@(.nv.constant0._ZN7cutlass13device_kernelINS_4gemm6kernel13GemmUniversalIN4cute5tupleIJiiiiEEENS1_10collective13CollectiveMmaINS1_34MainloopSm90TmaGmmaWarpSpecializedILi11ENS5_IJNS4_1CILi2EEENSA_ILi4EEENSA_ILi1EEEEEENS1_35KernelTmaWarpSpecializedCooperativeEEENS5_IJNSA_ILi256EEENSA_ILi64EEENSA_ILi32EEEEEENS_10bfloat16_tENS5_IJlSD_lEEESL_SM_NS4_8TiledMMAINS4_8MMA_AtomIJNS4_4SM904GMMA27MMA_64x64x16_F32BF16BF16_SSILNSQ_5MajorE0ELSS_0ELNSQ_7ScaleInE1ELST_1EEEEEENS4_6LayoutINS5_IJSB_SD_SD_EEENS5_IJSD_NSA_ILi0EEESY_EEEEENS5_IJNS4_10UnderscoreES11_S11_EEEEENS4_23SM90_TMA_LOAD_MULTICASTENS4_14ComposedLayoutINS4_7SwizzleILi2ELi4ELi3EEENS4_18smem_ptr_flag_bitsILi16EEENSW_INS5_IJNSA_ILi8EEESJ_EEENS5_IJSJ_SD_EEEEEEEvNS4_8identityES14_S1E_vS1F_EENS_8epilogue10collective6detail29Sm90TmaWarpSpecializedAdapterINS1I_15DefaultEpilogueISL_SM_SM_NS1H_6thread17LinearCombinationISL_Li1EffLNS1M_9ScaleType4KindE0ELNS_15FloatRoundStyleE2ESL_EENS1_15EpilogueDefaultEEEEEvvEEEEvNT_6ParamsE)
        /*044c*/ 	.short	0x0210
        /*044e*/ 	.short	0x0470


	//----- nvinfo : EIATTR_SW_WAR
	.align		4
.L_43:
        /*0450*/ 	.byte	0x04, 0x36
        /*0452*/ 	.short	(.L_45 - .L_44)
.L_44:
        /*0454*/ 	.word	0x00000008
.L_45:


//--------------------- .nv.callgraph             --------------------------
	.section	.nv.callgraph,"",@"SHT_CUDA_CALLGRAPH"
	.align	4
	.sectionentsize	8
	.align		4
        /*0000*/ 	.word	0x00000000
	.align		4
        /*0004*/ 	.word	0xffffffff
	.align		4
        /*0008*/ 	.word	index@(_ZN7cutlass13device_kernelINS_4gemm6kernel13GemmUniversalIN4cute5tupleIJiiiiEEENS1_10collective13CollectiveMmaINS1_34MainloopSm90TmaGmmaWarpSpecializedILi11ENS5_IJNS4_1CILi2EEENSA_ILi4EEENSA_ILi1EEEEEENS1_35KernelTmaWarpSpecializedCooperativeEEENS5_IJNSA_ILi256EEENSA_ILi64EEENSA_ILi32EEEEEENS_10bfloat16_tENS5_IJlSD_lEEESL_SM_NS4_8TiledMMAINS4_8MMA_AtomIJNS4_4SM904GMMA27MMA_64x64x16_F32BF16BF16_SSILNSQ_5MajorE0ELSS_0ELNSQ_7ScaleInE1ELST_1EEEEEENS4_6LayoutINS5_IJSB_SD_SD_EEENS5_IJSD_NSA_ILi0EEESY_EEEEENS5_IJNS4_10UnderscoreES11_S11_EEEEENS4_23SM90_TMA_LOAD_MULTICASTENS4_14ComposedLayoutINS4_7SwizzleILi2ELi4ELi3EEENS4_18smem_ptr_flag_bitsILi16EEENSW_INS5_IJNSA_ILi8EEESJ_EEENS5_IJSJ_SD_EEEEEEEvNS4_8identityES14_S1E_vS1F_EENS_8epilogue10collective6detail29Sm90TmaWarpSpecializedAdapterINS1I_15DefaultEpilogueISL_SM_SM_NS1H_6thread17LinearCombinationISL_Li1EffLNS1M_9ScaleType4KindE0ELNS_15FloatRoundStyleE2ESL_EENS1_15EpilogueDefaultEEEEEvvEEEEvNT_6ParamsE)
	.align		4
        /*000c*/ 	.word	index@(__assertfail)
	.align		4
        /*0010*/ 	.word	0x00000000
	.align		4
        /*0014*/ 	.word	0xfffffffe
	.align		4
        /*0018*/ 	.word	0x00000000
	.align		4
        /*001c*/ 	.word	0xfffffffd
	.align		4
        /*0020*/ 	.word	0x00000000
	.align		4
        /*0024*/ 	.word	0xfffffffc


//--------------------- .nv.constant4             --------------------------
	.section	.nv.constant4,"a",@progbits
	.align	8
	.align		8
.nv.constant4:
        /*0000*/ 	.dword	__assertfail
	.align		8
        /*0008*/ 	.dword	__unnamed_1
	.align		8
        /*0010*/ 	.dword	_ZN40_INTERNAL_4f1bd15e_4_k_cu_3f416d7e_178694cuda3std3__45__cpo5beginE
	.align		8
        /*0018*/ 	.dword	_ZN40_INTERNAL_4f1bd15e_4_k_cu_3f416d7e_178694cuda3std3__45__cpo3endE
	.align		8
        /*0020*/ 	.dword	_ZN40_INTERNAL_4f1bd15e_4_k_cu_3f416d7e_178694cuda3std3__45__cpo6cbeginE
	.align		8
        /*0028*/ 	.dword	_ZN40_INTERNAL_4f1bd15e_4_k_cu_3f416d7e_178694cuda3std3__45__cpo4cendE
	.align		8
        /*0030*/ 	.dword	_ZN40_INTERNAL_4f1bd15e_4_k_cu_3f416d7e_178694cuda3std3__442_GLOBAL__N__4f1bd15e_4_k_cu_3f416d7e_178696ignoreE
	.align		8
        /*0038*/ 	.dword	_ZN40_INTERNAL_4f1bd15e_4_k_cu_3f416d7e_178694cuda3std3__419piecewise_constructE
	.align		8
        /*0040*/ 	.dword	_ZN40_INTERNAL_4f1bd15e_4_k_cu_3f416d7e_178694cuda3std3__48in_placeE
	.align		8
        /*0048*/ 	.dword	_ZN40_INTERNAL_4f1bd15e_4_k_cu_3f416d7e_178694cuda3std6ranges3__45__cpo4swapE
	.align		8
        /*0050*/ 	.dword	_ZN40_INTERNAL_4f1bd15e_4_k_cu_3f416d7e_178694cuda3std6ranges3__45__cpo9iter_moveE
	.align		8
        /*0058*/ 	.dword	_ZN40_INTERNAL_4f1bd15e_4_k_cu_3f416d7e_178694cute7productE
	.align		8
        /*0060*/ 	.dword	_ZN40_INTERNAL_4f1bd15e_4_k_cu_3f416d7e_178694cute1_E
	.align		8
        /*0068*/ 	.dword	$str$22
	.align		8
        /*0070*/ 	.dword	$str$23


//--------------------- .text._ZN7cutlass13device_kernelINS_4gemm6kernel13GemmUniversalIN4cute5tupleIJiiiiEEENS1_10collective13CollectiveMmaINS1_34MainloopSm90TmaGmmaWarpSpecializedILi11ENS5_IJNS4_1CILi2EEENSA_ILi4EEENSA_ILi1EEEEEENS1_35KernelTmaWarpSpecializedCooperativeEEENS5_IJNSA_ILi256EEENSA_ILi64EEENSA_ILi32EEEEEENS_10bfloat16_tENS5_IJlSD_lEEESL_SM_NS4_8TiledMMAINS4_8MMA_AtomIJNS4_4SM904GMMA27MMA_64x64x16_F32BF16BF16_SSILNSQ_5MajorE0ELSS_0ELNSQ_7ScaleInE1ELST_1EEEEEENS4_6LayoutINS5_IJSB_SD_SD_EEENS5_IJSD_NSA_ILi0EEESY_EEEEENS5_IJNS4_10UnderscoreES11_S11_EEEEENS4_23SM90_TMA_LOAD_MULTICASTENS4_14ComposedLayoutINS4_7SwizzleILi2ELi4ELi3EEENS4_18smem_ptr_flag_bitsILi16EEENSW_INS5_IJNSA_ILi8EEESJ_EEENS5_IJSJ_SD_EEEEEEEvNS4_8identityES14_S1E_vS1F_EENS_8epilogue10collective6detail29Sm90TmaWarpSpecializedAdapterINS1I_15DefaultEpilogueISL_SM_SM_NS1H_6thread17LinearCombinationISL_Li1EffLNS1M_9ScaleType4KindE0ELNS_15FloatRoundStyleE2ESL_EENS1_15EpilogueDefaultEEEEEvvEEEEvNT_6ParamsE --------------------------
	.section	.text._ZN7cutlass13device_kernelINS_4gemm6kernel13GemmUniversalIN4cute5tupleIJiiiiEEENS1_10collective13CollectiveMmaINS1_34MainloopSm90TmaGmmaWarpSpecializedILi11ENS5_IJNS4_1CILi2EEENSA_ILi4EEENSA_ILi1EEEEEENS1_35KernelTmaWarpSpecializedCooperativeEEENS5_IJNSA_ILi256EEENSA_ILi64EEENSA_ILi32EEEEEENS_10bfloat16_tENS5_IJlSD_lEEESL_SM_NS4_8TiledMMAINS4_8MMA_AtomIJNS4_4SM904GMMA27MMA_64x64x16_F32BF16BF16_SSILNSQ_5MajorE0ELSS_0ELNSQ_7ScaleInE1ELST_1EEEEEENS4_6LayoutINS5_IJSB_SD_SD_EEENS5_IJSD_NSA_ILi0EEESY_EEEEENS5_IJNS4_10UnderscoreES11_S11_EEEEENS4_23SM90_TMA_LOAD_MULTICASTENS4_14ComposedLayoutINS4_7SwizzleILi2ELi4ELi3EEENS4_18smem_ptr_flag_bitsILi16EEENSW_INS5_IJNSA_ILi8EEESJ_EEENS5_IJSJ_SD_EEEEEEEvNS4_8identityES14_S1E_vS1F_EENS_8epilogue10collective6detail29Sm90TmaWarpSpecializedAdapterINS1I_15DefaultEpilogueISL_SM_SM_NS1H_6thread17LinearCombinationISL_Li1EffLNS1M_9ScaleType4KindE0ELNS_15FloatRoundStyleE2ESL_EENS1_15EpilogueDefaultEEEEEvvEEEEvNT_6ParamsE,"ax",@progbits
	.align	128
.text._ZN7cutlass13device_kernelINS_4gemm6kernel13GemmUniversalIN4cute5tupleIJiiiiEEENS1_10collective13CollectiveMmaINS1_34MainloopSm90TmaGmmaWarpSpecializedILi11ENS5_IJNS4_1CILi2EEENSA_ILi4EEENSA_ILi1EEEEEENS1_35KernelTmaWarpSpecializedCooperativeEEENS5_IJNSA_ILi256EEENSA_ILi64EEENSA_ILi32EEEEEENS_10bfloat16_tENS5_IJlSD_lEEESL_SM_NS4_8TiledMMAINS4_8MMA_AtomIJNS4_4SM904GMMA27MMA_64x64x16_F32BF16BF16_SSILNSQ_5MajorE0ELSS_0ELNSQ_7ScaleInE1ELST_1EEEEEENS4_6LayoutINS5_IJSB_SD_SD_EEENS5_IJSD_NSA_ILi0EEESY_EEEEENS5_IJNS4_10UnderscoreES11_S11_EEEEENS4_23SM90_TMA_LOAD_MULTICASTENS4_14ComposedLayoutINS4_7SwizzleILi2ELi4ELi3EEENS4_18smem_ptr_flag_bitsILi16EEENSW_INS5_IJNSA_ILi8EEESJ_EEENS5_IJSJ_SD_EEEEEEEvNS4_8identityES14_S1E_vS1F_EENS_8epilogue10collective6detail29Sm90TmaWarpSpecializedAdapterINS1I_15DefaultEpilogueISL_SM_SM_NS1H_6thread17LinearCombinationISL_Li1EffLNS1M_9ScaleType4KindE0ELNS_15FloatRoundStyleE2ESL_EENS1_15EpilogueDefaultEEEEEvvEEEEvNT_6ParamsE:
        .type           _ZN7cutlass13device_kernelINS_4gemm6kernel13GemmUniversalIN4cute5tupleIJiiiiEEENS1_10collective13CollectiveMmaINS1_34MainloopSm90TmaGmmaWarpSpecializedILi11ENS5_IJNS4_1CILi2EEENSA_ILi4EEENSA_ILi1EEEEEENS1_35KernelTmaWarpSpecializedCooperativeEEENS5_IJNSA_ILi256EEENSA_ILi64EEENSA_ILi32EEEEEENS_10bfloat16_tENS5_IJlSD_lEEESL_SM_NS4_8TiledMMAINS4_8MMA_AtomIJNS4_4SM904GMMA27MMA_64x64x16_F32BF16BF16_SSILNSQ_5MajorE0ELSS_0ELNSQ_7ScaleInE1ELST_1EEEEEENS4_6LayoutINS5_IJSB_SD_SD_EEENS5_IJSD_NSA_ILi0EEESY_EEEEENS5_IJNS4_10UnderscoreES11_S11_EEEEENS4_23SM90_TMA_LOAD_MULTICASTENS4_14ComposedLayoutINS4_7SwizzleILi2ELi4ELi3EEENS4_18smem_ptr_flag_bitsILi16EEENSW_INS5_IJNSA_ILi8EEESJ_EEENS5_IJSJ_SD_EEEEEEEvNS4_8identityES14_S1E_vS1F_EENS_8epilogue10collective6detail29Sm90TmaWarpSpecializedAdapterINS1I_15DefaultEpilogueISL_SM_SM_NS1H_6thread17LinearCombinationISL_Li1EffLNS1M_9ScaleType4KindE0ELNS_15FloatRoundStyleE2ESL_EENS1_15EpilogueDefaultEEEEEvvEEEEvNT_6ParamsE,@function
        .size           _ZN7cutlass13device_kernelINS_4gemm6kernel13GemmUniversalIN4cute5tupleIJiiiiEEENS1_10collective13CollectiveMmaINS1_34MainloopSm90TmaGmmaWarpSpecializedILi11ENS5_IJNS4_1CILi2EEENSA_ILi4EEENSA_ILi1EEEEEENS1_35KernelTmaWarpSpecializedCooperativeEEENS5_IJNSA_ILi256EEENSA_ILi64EEENSA_ILi32EEEEEENS_10bfloat16_tENS5_IJlSD_lEEESL_SM_NS4_8TiledMMAINS4_8MMA_AtomIJNS4_4SM904GMMA27MMA_64x64x16_F32BF16BF16_SSILNSQ_5MajorE0ELSS_0ELNSQ_7ScaleInE1ELST_1EEEEEENS4_6LayoutINS5_IJSB_SD_SD_EEENS5_IJSD_NSA_ILi0EEESY_EEEEENS5_IJNS4_10UnderscoreES11_S11_EEEEENS4_23SM90_TMA_LOAD_MULTICASTENS4_14ComposedLayoutINS4_7SwizzleILi2ELi4ELi3EEENS4_18smem_ptr_flag_bitsILi16EEENSW_INS5_IJNSA_ILi8EEESJ_EEENS5_IJSJ_SD_EEEEEEEvNS4_8identityES14_S1E_vS1F_EENS_8epilogue10collective6detail29Sm90TmaWarpSpecializedAdapterINS1I_15DefaultEpilogueISL_SM_SM_NS1H_6thread17LinearCombinationISL_Li1EffLNS1M_9ScaleType4KindE0ELNS_15FloatRoundStyleE2ESL_EENS1_15EpilogueDefaultEEEEEvvEEEEvNT_6ParamsE,(.L_x_210 - _ZN7cutlass13device_kernelINS_4gemm6kernel13GemmUniversalIN4cute5tupleIJiiiiEEENS1_10collective13CollectiveMmaINS1_34MainloopSm90TmaGmmaWarpSpecializedILi11ENS5_IJNS4_1CILi2EEENSA_ILi4EEENSA_ILi1EEEEEENS1_35KernelTmaWarpSpecializedCooperativeEEENS5_IJNSA_ILi256EEENSA_ILi64EEENSA_ILi32EEEEEENS_10bfloat16_tENS5_IJlSD_lEEESL_SM_NS4_8TiledMMAINS4_8MMA_AtomIJNS4_4SM904GMMA27MMA_64x64x16_F32BF16BF16_SSILNSQ_5MajorE0ELSS_0ELNSQ_7ScaleInE1ELST_1EEEEEENS4_6LayoutINS5_IJSB_SD_SD_EEENS5_IJSD_NSA_ILi0EEESY_EEEEENS5_IJNS4_10UnderscoreES11_S11_EEEEENS4_23SM90_TMA_LOAD_MULTICASTENS4_14ComposedLayoutINS4_7SwizzleILi2ELi4ELi3EEENS4_18smem_ptr_flag_bitsILi16EEENSW_INS5_IJNSA_ILi8EEESJ_EEENS5_IJSJ_SD_EEEEEEEvNS4_8identityES14_S1E_vS1F_EENS_8epilogue10collective6detail29Sm90TmaWarpSpecializedAdapterINS1I_15DefaultEpilogueISL_SM_SM_NS1H_6thread17LinearCombinationISL_Li1EffLNS1M_9ScaleType4KindE0ELNS_15FloatRoundStyleE2ESL_EENS1_15EpilogueDefaultEEEEEvvEEEEvNT_6ParamsE)
        .other          _ZN7cutlass13device_kernelINS_4gemm6kernel13GemmUniversalIN4cute5tupleIJiiiiEEENS1_10collective13CollectiveMmaINS1_34MainloopSm90TmaGmmaWarpSpecializedILi11ENS5_IJNS4_1CILi2EEENSA_ILi4EEENSA_ILi1EEEEEENS1_35KernelTmaWarpSpecializedCooperativeEEENS5_IJNSA_ILi256EEENSA_ILi64EEENSA_ILi32EEEEEENS_10bfloat16_tENS5_IJlSD_lEEESL_SM_NS4_8TiledMMAINS4_8MMA_AtomIJNS4_4SM904GMMA27MMA_64x64x16_F32BF16BF16_SSILNSQ_5MajorE0ELSS_0ELNSQ_7ScaleInE1ELST_1EEEEEENS4_6LayoutINS5_IJSB_SD_SD_EEENS5_IJSD_NSA_ILi0EEESY_EEEEENS5_IJNS4_10UnderscoreES11_S11_EEEEENS4_23SM90_TMA_LOAD_MULTICASTENS4_14ComposedLayoutINS4_7SwizzleILi2ELi4ELi3EEENS4_18smem_ptr_flag_bitsILi16EEENSW_INS5_IJNSA_ILi8EEESJ_EEENS5_IJSJ_SD_EEEEEEEvNS4_8identityES14_S1E_vS1F_EENS_8epilogue10collective6detail29Sm90TmaWarpSpecializedAdapterINS1I_15DefaultEpilogueISL_SM_SM_NS1H_6thread17LinearCombinationISL_Li1EffLNS1M_9ScaleType4KindE0ELNS_15FloatRoundStyleE2ESL_EENS1_15EpilogueDefaultEEEEEvvEEEEvNT_6ParamsE,@"STO_CUDA_ENTRY STV_DEFAULT"
_ZN7cutlass13device_kernelINS_4gemm6kernel13GemmUniversalIN4cute5tupleIJiiiiEEENS1_10collective13CollectiveMmaINS1_34MainloopSm90TmaGmmaWarpSpecializedILi11ENS5_IJNS4_1CILi2EEENSA_ILi4EEENSA_ILi1EEEEEENS1_35KernelTmaWarpSpecializedCooperativeEEENS5_IJNSA_ILi256EEENSA_ILi64EEENSA_ILi32EEEEEENS_10bfloat16_tENS5_IJlSD_lEEESL_SM_NS4_8TiledMMAINS4_8MMA_AtomIJNS4_4SM904GMMA27MMA_64x64x16_F32BF16BF16_SSILNSQ_5MajorE0ELSS_0ELNSQ_7ScaleInE1ELST_1EEEEEENS4_6LayoutINS5_IJSB_SD_SD_EEENS5_IJSD_NSA_ILi0EEESY_EEEEENS5_IJNS4_10UnderscoreES11_S11_EEEEENS4_23SM90_TMA_LOAD_MULTICASTENS4_14ComposedLayoutINS4_7SwizzleILi2ELi4ELi3EEENS4_18smem_ptr_flag_bitsILi16EEENSW_INS5_IJNSA_ILi8EEESJ_EEENS5_IJSJ_SD_EEEEEEEvNS4_8identityES14_S1E_vS1F_EENS_8epilogue10collective6detail29Sm90TmaWarpSpecializedAdapterINS1I_15DefaultEpilogueISL_SM_SM_NS1H_6thread17LinearCombinationISL_Li1EffLNS1M_9ScaleType4KindE0ELNS_15FloatRoundStyleE2ESL_EENS1_15EpilogueDefaultEEEEEvvEEEEvNT_6ParamsE:
[----:B------:R-:W0:Y:S01]  /*0000*/  LDC R1, c[0x0][0x28] ;  /* 0x00000a00ff017b82 */ /* 0x000e220000000800 */
[----:B------:R-:W1:Y:S01]  /*0010*/  S2R R98, SR_TID.X ;  /* 0x0000000000627919 */ /* 0x000e620000002100 */
[----:B------:R-:W-:Y:S01]  /*0020*/  ELECT P0, URZ, PT ;  /* 0x00000000003f782f */ /* 0x000fe20003800000 */
[----:B------:R-:W-:Y:S01]  /*0030*/  BSSY B0, `(.L_x_0) ;  /* 0x000000f000007945 */ /* 0x000fe20003800000 */
[--C-:B-1----:R-:W-:Y:S02]  /*0040*/  SHF.R.U32.HI R0, RZ, 0x5, R98.reuse ;  /* 0x00000005ff007819 */ /* 0x102fe40000011662 */
[----:B------:R-:W-:-:S03]  /*0050*/  SHF.R.U32.HI R7, RZ, 0x7, R98 ;  /* 0x00000007ff077819 */ /* 0x000fc60000011662 */
[----:B------:R-:W1:Y:S04]  /*0060*/  SHFL.IDX PT, R3, R0, RZ, 0x1f ;  /* 0x00001fff00037589 */ /* 0x000e6800000e0000 */
[----:B------:R2:W3:Y:S01]  /*0070*/  SHFL.IDX PT, R2, R7, RZ, 0x1f ;  /* 0x00001fff07027589 */ /* 0x0004e200000e0000 */
[----:B-1----:R-:W-:-:S13]  /*0080*/  ISETP.NE.OR P0, PT, R3, RZ, !P0 ;  /* 0x000000ff0300720c */ /* 0x002fda0004705670 */
[----:B0-23--:R-:W-:Y:S05]  /*0090*/  @P0 BRA `(.L_x_1) ;  /* 0x0000000000200947 */ /* 0x00dfea0003800000 */
[----:B------:R-:W-:Y:S02]  /*00a0*/  ULDC.64 UR4, c[0x0][0x198] ;  /* 0x0000660000047ab9 */ /* 0x000fe40000000a00 */
[----:B------:R-:W-:Y:S02]  /*00b0*/  UIADD3 UR6, UP0, UR4, 0xf0, URZ ;  /* 0x000000f004067890 */ /* 0x000fe4000ff1e03f */
[----:B------:R-:W-:Y:S02]  /*00c0*/  UIADD3 UR4, UP1, UR4, 0x1f0, URZ ;  /* 0x000001f004047890 */ /* 0x000fe4000ff3e03f */
[----:B------:R-:W-:Y:S02]  /*00d0*/  UIADD3.X UR7, URZ, UR5, URZ, UP0, !UPT ;  /* 0x000000053f077290 */ /* 0x000fe400087fe43f */
[----:B------:R-:W-:-:S07]  /*00e0*/  UIADD3.X UR5, URZ, UR5, URZ, UP1, !UPT ;  /* 0x000000053f057290 */ /* 0x000fce0008ffe43f */
[----:B------:R0:W-:Y:S02]  /*00f0*/  UTMACCTL.PF [UR6] ;  /* 0x00000000060079b9 */ /* 0x0001e40008040000 */
[----:B------:R0:W-:Y:S02]  /*0100*/  UTMACCTL.PF [UR4] ;  /* 0x00000000040079b9 */ /* 0x0001e40008040000 */
[----:B0-----:R-:W-:Y:S01]  /*0110*/  NOP ;  /* 0x0000000000007918 */ /* 0x001fe20000000000 */
.L_x_1:
[----:B------:R-:W-:Y:S05]  /*0120*/  BSYNC B0 ;  /* 0x0000000000007941 */ /* 0x000fea0003800000 */
.L_x_0:
[----:B------:R-:W0:Y:S02]  /*0130*/  SHFL.IDX PT, R5, R0, RZ, 0x1f ;  /* 0x00001fff00057589 */ /* 0x000e2400000e0000 */
[----:B0-----:R-:W-:-:S13]  /*0140*/  ISETP.NE.AND P0, PT, R5, RZ, PT ;  /* 0x000000ff0500720c */ /* 0x001fda0003f05270 */
[----:B------:R-:W-:Y:S05]  /*0150*/  @P0 BRA `(.L_x_2) ;  /* 0x00000000009c0947 */ /* 0x000fea0003800000 */
[----:B------:R-:W-:Y:S01]  /*0160*/  ELECT P0, URZ, PT ;  /* 0x00000000003f782f */ /* 0x000fe20003800000 */
[----:B------:R-:W-:-:S12]  /*0170*/  BSSY B0, `(.L_x_2) ;  /* 0x0000025000007945 */ /* 0x000fd80003800000 */
[----:B------:R-:W-:Y:S05]  /*0180*/  @!P0 BRA `(.L_x_3) ;  /* 0x00000000008c8947 */ /* 0x000fea0003800000 */
[----:B------:R-:W0:Y:S01]  /*0190*/  S2UR UR8, SR_CgaCtaId ;  /* 0x00000000000879c3 */ /* 0x000e220000008800 */
[----:B------:R-:W-:Y:S01]  /*01a0*/  UMOV UR4, 0x400 ;  /* 0x0000040000047882 */ /* 0x000fe20000000000 */
[----:B------:R-:W-:Y:S01]  /*01b0*/  UMOV UR5, 0x1 ;  /* 0x0000000100057882 */ /* 0x000fe20000000000 */
[----:B------:R-:W-:Y:S02]  /*01c0*/  UMOV UR6, 0xa ;  /* 0x0000000a00067882 */ /* 0x000fe40000000000 */
[----:B------:R-:W-:-:S04]  /*01d0*/  UIADD3 UR6, -UR6, 0x100000, URZ ;  /* 0x0010000006067890 */ /* 0x000fc8000fffe13f */
[----:B------:R-:W-:Y:S02]  /*01e0*/  USHF.L.U32 UR7, UR6, 0xb, URZ ;  /* 0x0000000b06077899 */ /* 0x000fe4000800063f */
[----:B------:R-:W-:Y:S02]  /*01f0*/  USHF.L.U32 UR6, UR6, 0x1, URZ ;  /* 0x0000000106067899 */ /* 0x000fe4000800063f */
[----:B0-----:R-:W-:Y:S02]  /*0200*/  ULEA UR8, UR8, UR4, 0x18 ;  /* 0x0000000408087291 */ /* 0x001fe4000f8ec03f */
[----:B------:R-:W-:-:S04]  /*0210*/  UIADD3 UR4, -UR5, 0x100000, URZ ;  /* 0x0010000005047890 */ /* 0x000fc8000fffe13f */
[----:B------:R-:W-:Y:S02]  /*0220*/  USHF.L.U32 UR5, UR4, 0xb, URZ ;  /* 0x0000000b04057899 */ /* 0x000fe4000800063f */
[----:B------:R-:W-:Y:S01]  /*0230*/  USHF.L.U32 UR4, UR4, 0x1, URZ ;  /* 0x0000000104047899 */ /* 0x000fe2000800063f */
[----:B------:R-:W0:Y:S11]  /*0240*/  FENCE.VIEW.ASYNC.S ;  /* 0x00000000000073c6 */ /* 0x000e360000000000 */
[----:B0-----:R0:W1:Y:S01]  /*0250*/  SYNCS.EXCH.64 URZ, [UR8], UR4 ;  /* 0x00000004083f75b2 */ /* 0x0010620008000100 */
[----:B------:R0:W2:Y:S01]  /*0260*/  SYNCS.EXCH.64 URZ, [UR8+0x58], UR6 ;  /* 0x00005806083f75b2 */ /* 0x0000a20008000100 */
[----:B------:R0:W3:Y:S01]  /*0270*/  SYNCS.EXCH.64 URZ, [UR8+0x8], UR4 ;  /* 0x00000804083f75b2 */ /* 0x0000e20008000100 */
[----:B------:R0:W4:Y:S01]  /*0280*/  SYNCS.EXCH.64 URZ, [UR8+0x60], UR6 ;  /* 0x00006006083f75b2 */ /* 0x0001220008000100 */
[----:B------:R0:W0:Y:S01]  /*0290*/  SYNCS.EXCH.64 URZ, [UR8+0x10], UR4 ;  /* 0x00001004083f75b2 */ /* 0x0000220008000100 */
        /* <DEDUP_REMOVED lines=17> */
[----:B------:R-:W-:Y:S01]  /*03b0*/  NOP ;  /* 0x0000000000007918 */ /* 0x000fe20000000000 */
.L_x_3:
[----:B0-----:R-:W-:Y:S05]  /*03c0*/  BSYNC B0 ;  /* 0x0000000000007941 */ /* 0x001fea0003800000 */
.L_x_2:
[----:B------:R-:W-:Y:S01]  /*03d0*/  SHF.R.S32.HI R9, RZ, 0x1f, R98 ;  /* 0x0000001fff097819 */ /* 0x000fe20000011462 */
[----:B------:R-:W0:Y:S01]  /*03e0*/  SHFL.IDX PT, R0, R0, RZ, 0x1f ;  /* 0x00001fff00007589 */ /* 0x000e2200000e0000 */
[----:B------:R-:W5:Y:S01]  /*03f0*/  S2UR UR8, SR_CTAID.X ;  /* 0x00000000000879c3 */ /* 0x000f620000002500 */
[----:B------:R-:W-:Y:S02]  /*0400*/  ELECT P0, URZ, PT ;  /* 0x00000000003f782f */ /* 0x000fe40003800000 */
[----:B------:R-:W-:Y:S01]  /*0410*/  LEA.HI R9, R9, R98, RZ, 0x7 ;  /* 0x0000006209097211 */ /* 0x000fe200078f38ff */
[----:B------:R-:W1:Y:S01]  /*0420*/  S2R R4, SR_CTAID.Y ;  /* 0x0000000000047919 */ /* 0x000e620000002600 */
[----:B------:R-:W-:Y:S01]  /*0430*/  SHF.R.S32.HI R6, RZ, 0x1f, R5 ;  /* 0x0000001fff067819 */ /* 0x000fe20000011405 */
[----:B------:R-:W-:Y:S01]  /*0440*/  ULDC UR4, c[0x0][0x150] ;  /* 0x0000540000047ab9 */ /* 0x000fe20000000800 */
[----:B------:R-:W-:Y:S01]  /*0450*/  LOP3.LUT R9, R9, 0xffffff80, RZ, 0xc0, !PT ;  /* 0xffffff8009097812 */ /* 0x000fe200078ec0ff */
[----:B------:R-:W-:Y:S01]  /*0460*/  NOP ;  /* 0x0000000000007918 */ /* 0x000fe20000000000 */
[----:B------:R-:W-:Y:S01]  /*0470*/  LEA.HI R6, R6, R5, RZ, 0x2 ;  /* 0x0000000506067211 */ /* 0x000fe200078f10ff */
[----:B------:R-:W2:Y:S01]  /*0480*/  LDC R11, c[0x0][0x144] ;  /* 0x00005100ff0b7b82 */ /* 0x000ea20000000800 */
[----:B------:R-:W-:Y:S01]  /*0490*/  NOP ;  /* 0x0000000000007918 */ /* 0x000fe20000000000 */
[----:B------:R-:W-:Y:S01]  /*04a0*/  IMAD.IADD R8, R98, 0x1, -R9 ;  /* 0x0000000162087824 */ /* 0x000fe200078e0a09 */
[----:B------:R-:W-:Y:S01]  /*04b0*/  LOP3.LUT R6, R6, 0x3ffffffc, RZ, 0xc0, !PT ;  /* 0x3ffffffc06067812 */ /* 0x000fe200078ec0ff */
[----:B------:R-:W-:Y:S01]  /*04c0*/  IMAD.MOV.U32 R22, RZ, RZ, 0x1 ;  /* 0x00000001ff167424 */ /* 0x000fe200078e00ff */
[----:B------:R-:W-:-:S02]  /*04d0*/  ISETP.NE.AND P3, PT, R2, RZ, PT ;  /* 0x000000ff0200720c */ /* 0x000fc40003f65270 */
[----:B------:R-:W-:Y:S01]  /*04e0*/  SHF.R.S32.HI R9, RZ, 0x1f, R8 ;  /* 0x0000001fff097819 */ /* 0x000fe20000011408 */
[----:B------:R-:W-:Y:S01]  /*04f0*/  IMAD.IADD R6, R5, 0x1, -R6 ;  /* 0x0000000105067824 */ /* 0x000fe200078e0a06 */
[----:B------:R-:W3:Y:S02]  /*0500*/  LDC R13, c[0x0][0x140] ;  /* 0x00005000ff0d7b82 */ /* 0x000ee40000000800 */
[----:B------:R-:W-:Y:S02]  /*0510*/  LEA.HI R9, R9, R8, RZ, 0x3 ;  /* 0x0000000809097211 */ /* 0x000fe400078f18ff */
[----:B0-----:R-:W-:Y:S02]  /*0520*/  ISETP.NE.OR P0, PT, R0, RZ, !P0 ;  /* 0x000000ff0000720c */ /* 0x001fe40004705670 */
[----:B------:R-:W-:Y:S02]  /*0530*/  SHF.R.S32.HI R0, RZ, 0x3, R9 ;  /* 0x00000003ff007819 */ /* 0x000fe40000011409 */
[----:B-----5:R-:W-:-:S02]  /*0540*/  I2FP.F32.U32 R10, UR8 ;  /* 0x00000008000a7c45 */ /* 0x020fc40008201000 */
[----:B------:R-:W-:-:S03]  /*0550*/  SHF.R.S32.HI R9, RZ, 0x1f, R9 ;  /* 0x0000001fff097819 */ /* 0x000fc60000011409 */
[----:B------:R-:W-:Y:S01]  /*0560*/  FMUL R10, R10, UR4 ;  /* 0x000000040a0a7c20 */ /* 0x000fe20008400000 */
[----:B------:R-:W-:Y:S01]  /*0570*/  LEA.HI R9, R9, R0, RZ, 0x2 ;  /* 0x0000000009097211 */ /* 0x000fe200078f10ff */
[----:B------:R-:W-:Y:S01]  /*0580*/  ULDC UR4, c[0x0][0x154] ;  /* 0x0000550000047ab9 */ /* 0x000fe20000000800 */
[----:B-1----:R-:W-:Y:S01]  /*0590*/  I2FP.F32.U32 R12, R4 ;  /* 0x00000004000c7245 */ /* 0x002fe20000201000 */
[----:B------:R-:W-:Y:S01]  /*05a0*/  VOTEU.ALL UP0, P0 ;  /* 0x00000000003f7886 */ /* 0x000fe20000000000 */
[----:B------:R-:W-:Y:S01]  /*05b0*/  LOP3.LUT R9, R9, 0xfffffffc, RZ, 0xc0, !PT ;  /* 0xfffffffc09097812 */ /* 0x000fe200078ec0ff */
[----:B------:R-:W0:Y:S01]  /*05c0*/  F2I.U32.TRUNC.NTZ R10, R10 ;  /* 0x0000000a000a7305 */ /* 0x000e22000020f000 */
[----:B------:R-:W-:Y:S01]  /*05d0*/  VOTEU.ALL UP1, P0 ;  /* 0x00000000003f7886 */ /* 0x000fe20000020000 */
[----:B------:R-:W-:Y:S01]  /*05e0*/  FMUL R12, R12, UR4 ;  /* 0x000000040c0c7c20 */ /* 0x000fe20008400000 */
[----:B------:R-:W1:Y:S01]  /*05f0*/  @!UP0 S2UR UR7, SR_CgaCtaId ;  /* 0x00000000000789c3 */ /* 0x000e620000008800 */
[----:B------:R-:W-:Y:S01]  /*0600*/  IMAD.IADD R9, R0, 0x1, -R9 ;  /* 0x0000000100097824 */ /* 0x000fe200078e0a09 */
[----:B------:R-:W-:Y:S01]  /*0610*/  SHF.R.S32.HI R0, RZ, 0x1f, R3 ;  /* 0x0000001fff007819 */ /* 0x000fe20000011403 */
[----:B------:R-:W-:Y:S01]  /*0620*/  UMOV UR4, 0x20 ;  /* 0x0000002000047882 */ /* 0x000fe20000000000 */
[----:B------:R-:W-:Y:S01]  /*0630*/  @!UP0 UMOV UR6, 0x400 ;  /* 0x0000040000068882 */ /* 0x000fe20000000000 */
[----:B------:R-:W-:Y:S01]  /*0640*/  IMAD R19, R6, 0x4, R9 ;  /* 0x0000000406137824 */ /* 0x000fe200078e0209 */
[----:B------:R-:W5:Y:S01]  /*0650*/  F2I.U32.TRUNC.NTZ R12, R12 ;  /* 0x0000000c000c7305 */ /* 0x000f62000020f000 */
[----:B------:R-:W-:Y:S01]  /*0660*/  LEA.HI R0, R0, R3, RZ, 0x2 ;  /* 0x0000000300007211 */ /* 0x000fe200078f10ff */
[----:B------:R-:W4:Y:S01]  /*0670*/  LDC R9, c[0x0][0x148] ;  /* 0x00005200ff097b82 */ /* 0x000f220000000800 */
[----:B------:R-:W-:-:S04]  /*0680*/  @!UP0 UIADD3 UR4, -UR4, 0x100000, URZ ;  /* 0x0010000004048890 */ /* 0x000fc8000fffe13f */
[----:B------:R-:W-:Y:S02]  /*0690*/  @!UP0 USHF.L.U32 UR5, UR4, 0xb, URZ ;  /* 0x0000000b04058899 */ /* 0x000fe4000800063f */
[----:B------:R-:W-:Y:S01]  /*06a0*/  @!UP0 USHF.L.U32 UR4, UR4, 0x1, URZ ;  /* 0x0000000104048899 */ /* 0x000fe2000800063f */
[----:B------:R-:W-:Y:S01]  /*06b0*/  LEA.HI R6, R19, R19, RZ, 0x1 ;  /* 0x0000001313067211 */ /* 0x000fe200078f08ff */
[----:B0-----:R-:W-:Y:S01]  /*06c0*/  IMAD.MOV R14, RZ, RZ, -R10 ;  /* 0x000000ffff0e7224 */ /* 0x001fe200078e0a0a */
[----:B------:R-:W-:Y:S02]  /*06d0*/  LOP3.LUT R0, R0, 0xfffffffc, RZ, 0xc0, !PT ;  /* 0xfffffffc00007812 */ /* 0x000fe400078ec0ff */
[----:B------:R-:W-:Y:S01]  /*06e0*/  LOP3.LUT R10, R6, 0xfffffffe, RZ, 0xc0, !PT ;  /* 0xfffffffe060a7812 */ /* 0x000fe200078ec0ff */
[----:B--2---:R-:W-:Y:S01]  /*06f0*/  IMAD R6, R11, R14, UR8 ;  /* 0x000000080b067e24 */ /* 0x004fe2000f8e020e */
[----:B---3--:R-:W-:Y:S01]  /*0700*/  ISETP.EQ.U32.AND P2, PT, R13, 0x1, PT ;  /* 0x000000010d00780c */ /* 0x008fe20003f42070 */
[----:B------:R-:W-:-:S02]  /*0710*/  IMAD.IADD R3, R3, 0x1, -R0 ;  /* 0x0000000103037824 */ /* 0x000fc400078e0a00 */
[C---:B------:R-:W-:Y:S02]  /*0720*/  IMAD.IADD R11, R19.reuse, 0x1, -R10 ;  /* 0x00000001130b7824 */ /* 0x040fe400078e0a0a */
[----:B------:R-:W-:Y:S01]  /*0730*/  IMAD.SHL.U32 R10, R19, 0x4, RZ ;  /* 0x00000004130a7824 */ /* 0x000fe200078e00ff */
[----:B------:R-:W-:Y:S01]  /*0740*/  ISETP.NE.AND P1, PT, R3, 0x3, PT ;  /* 0x000000030300780c */ /* 0x000fe20003f25270 */
[----:B-----5:R-:W-:Y:S01]  /*0750*/  IMAD.MOV R24, RZ, RZ, -R12 ;  /* 0x000000ffff187224 */ /* 0x020fe200078e0a0c */
[----:B------:R-:W-:Y:S01]  /*0760*/  ISETP.NE.AND P4, PT, R11, R6, PT ;  /* 0x000000060b00720c */ /* 0x000fe20003f85270 */
[----:B-1----:R-:W-:Y:S01]  /*0770*/  @!UP0 ULEA UR6, UR7, UR6, 0x18 ;  /* 0x0000000607068291 */ /* 0x002fe2000f8ec03f */
[----:B------:R-:W-:Y:S01]  /*0780*/  LOP3.LUT R19, R19, 0xc, R10, 0x78, !PT ;  /* 0x0000000c13137812 */ /* 0x000fe200078e780a */
[----:B------:R-:W-:Y:S01]  /*0790*/  VOTEU.ALL UP0, P0 ;  /* 0x00000000003f7886 */ /* 0x000fe20000000000 */
[----:B------:R-:W-:Y:S01]  /*07a0*/  LOP3.LUT P0, RZ, R8, 0x7, RZ, 0xc0, !PT ;  /* 0x0000000708ff7812 */ /* 0x000fe2000780c0ff */
[----:B------:R-:W-:Y:S01]  /*07b0*/  VIADD R8, R2, 0xffffffff ;  /* 0xffffffff02087836 */ /* 0x000fe20000000000 */
[----:B------:R-:W-:Y:S01]  /*07c0*/  ISETP.EQ.OR P1, PT, R3, RZ, !P1 ;  /* 0x000000ff0300720c */ /* 0x000fe20004f22670 */
[----:B----4-:R-:W-:Y:S01]  /*07d0*/  IMAD R11, R9, R24, R4 ;  /* 0x00000018090b7224 */ /* 0x010fe200078e0204 */
[----:B------:R-:W-:-:S02]  /*07e0*/  ISETP.LT.U32.AND P0, PT, R19, 0x8, !P0 ;  /* 0x000000081300780c */ /* 0x000fc40004701070 */
[----:B------:R-:W-:Y:S02]  /*07f0*/  ISETP.EQ.AND P1, PT, R2, RZ, P1 ;  /* 0x000000ff0200720c */ /* 0x000fe40000f22270 */
[----:B------:R-:W-:Y:S01]  /*0800*/  ISETP.GE.U32.AND P6, PT, R8, 0x2, PT ;  /* 0x000000020800780c */ /* 0x000fe20003fc6070 */
[----:B------:R-:W0:Y:S02]  /*0810*/  FENCE.VIEW.ASYNC.S ;  /* 0x00000000000073c6 */ /* 0x000e240000000000 */
[----:B0-----:R0:W1:Y:S01]  /*0820*/  @!UP0 SYNCS.EXCH.64 URZ, [UR6+0xc0], UR4 ;  /* 0x0000c004063f85b2 */ /* 0x0010620008000100 */
[----:B------:R-:W-:Y:S02]  /*0830*/  @P4 LEA.HI R0, R19, R19, RZ, 0x1 ;  /* 0x0000001313004211 */ /* 0x000fe400078f08ff */
[----:B------:R-:W-:Y:S02]  /*0840*/  SEL R18, RZ, 0x1, !P1 ;  /* 0x00000001ff127807 */ /* 0x000fe40004800000 */
[----:B------:R-:W-:-:S02]  /*0850*/  @P4 SHF.R.S32.HI R0, RZ, 0x1, R0 ;  /* 0x00000001ff004819 */ /* 0x000fc40000011400 */
[----:B------:R-:W-:Y:S02]  /*0860*/  SEL R18, R18, 0x2, P6 ;  /* 0x0000000212127807 */ /* 0x000fe40003000000 */
[----:B------:R-:W-:Y:S02]  /*0870*/  @P4 ISETP.NE.AND P5, PT, R0, R11, PT ;  /* 0x0000000b0000420c */ /* 0x000fe40003fa5270 */
[----:B------:R-:W-:Y:S02]  /*0880*/  SEL R11, RZ, 0x1, !P0 ;  /* 0x00000001ff0b7807 */ /* 0x000fe40004000000 */
[----:B------:R-:W-:Y:S02]  /*0890*/  @P4 SEL R22, RZ, 0x1, P5 ;  /* 0x00000001ff164807 */ /* 0x000fe40002800000 */
[----:B------:R-:W-:Y:S01]  /*08a0*/  LOP3.LUT R0, R98, 0x7f, RZ, 0xc0, !PT ;  /* 0x0000007f62007812 */ /* 0x000fe200078ec0ff */
[----:B------:R0:W2:Y:S01]  /*08b0*/  @!UP1 SYNCS.EXCH.64 URZ, [UR6+0xc8], UR4 ;  /* 0x0000c804063f95b2 */ /* 0x0000a20008000100 */
[----:B------:R-:W-:Y:S01]  /*08c0*/  LOP3.LUT R22, R22, R11, RZ, 0xc0, !PT ;  /* 0x0000000b16167212 */ /* 0x000fe200078ec0ff */
[----:B------:R-:W-:Y:S01]  /*08d0*/  NOP ;  /* 0x0000000000007918 */ /* 0x000fe20000000000 */
[----:B------:R-:W-:Y:S05]  /*08e0*/  @!P2 BRA `(.L_x_4) ;  /* 0x000000000008a947 */ /* 0x000fea0003800000 */
[----:B-12---:R-:W-:Y:S01]  /*08f0*/  UCGABAR_ARV ;  /* 0x00000000000079c7 */ /* 0x006fe20008000000 */
[----:B------:R-:W-:Y:S05]  /*0900*/  BRA `(.L_x_5) ;  /* 0x0000000000047947 */ /* 0x000fea0003800000 */
.L_x_4:
[----:B-12---:R-:W-:Y:S01]  /*0910*/  NOP ;  /* 0x0000000000007918 */ /* 0x006fe20000000000 */
.L_x_5:
[----:B------:R-:W1:Y:S01]  /*0920*/  LDC R2, c[0x0][0x65c] ;  /* 0x00019700ff027b82 */ /* 0x000e620000000800 */
[----:B------:R-:W-:Y:S01]  /*0930*/  LOP3.LUT R5, R5, 0xfffff7ff, RZ, 0xc0, !PT ;  /* 0xfffff7ff05057812 */ /* 0x000fe200078ec0ff */
[----:B------:R-:W-:Y:S02]  /*0940*/  IMAD.U32 R10, RZ, RZ, UR8 ;  /* 0x00000008ff0a7e24 */ /* 0x000fe4000f8e00ff */
[----:B------:R-:W-:Y:S01]  /*0950*/  IMAD.MOV.U32 R11, RZ, RZ, RZ ;  /* 0x000000ffff0b7224 */ /* 0x000fe200078e00ff */
[----:B-1----:R-:W-:-:S13]  /*0960*/  ISETP.NE.AND P1, PT, R2, 0x1, PT ;  /* 0x000000010200780c */ /* 0x002fda0003f25270 */
[----:B------:R-:W1:Y:S01]  /*0970*/  @P1 LDC R17, c[0x0][0x10] ;  /* 0x00000400ff111b82 */ /* 0x000e620000000800 */
[----:B------:R-:W-:Y:S01]  /*0980*/  @P1 LOP3.LUT R5, R5, 0x800, RZ, 0xfc, !PT ;  /* 0x0000080005051812 */ /* 0x000fe200078efcff */
[----:B------:R-:W-:Y:S02]  /*0990*/  @P1 IMAD.MOV.U32 R5, RZ, RZ, RZ ;  /* 0x000000ffff051224 */ /* 0x000fe400078e00ff */
[----:B------:R-:W-:-:S04]  /*09a0*/  @P1 IMAD.MOV.U32 R15, RZ, RZ, RZ ;  /* 0x000000ffff0f1224 */ /* 0x000fc800078e00ff */
[----:B------:R-:W2:Y:S01]  /*09b0*/  @!P1 LDC R13, c[0x0][0xc] ;  /* 0x00000300ff0d9b82 */ /* 0x000ea20000000800 */
[----:B0-----:R-:W-:Y:S01]  /*09c0*/  ULDC UR4, c[0x0][0xc] ;  /* 0x0000030000047ab9 */ /* 0x001fe20000000800 */
[----:B------:R-:W-:Y:S01]  /*09d0*/  ULDC UR5, c[0x0][0x10] ;  /* 0x0000040000057ab9 */ /* 0x000fe20000000800 */
[----:B------:R-:W-:Y:S01]  /*09e0*/  ULDC UR6, c[0x0][0x14] ;  /* 0x0000050000067ab9 */ /* 0x000fe20000000800 */
[----:B------:R-:W-:-:S04]  /*09f0*/  UIMAD.WIDE.U32 UR4, UR4, UR5, URZ ;  /* 0x00000005040472a5 */ /* 0x000fc8000f8e003f */
[----:B------:R-:W-:Y:S02]  /*0a00*/  UIMAD.WIDE.U32 UR36, UR4, UR6, URZ ;  /* 0x00000006042472a5 */ /* 0x000fe4000f8e003f */
[----:B------:R-:W-:-:S04]  /*0a10*/  UIMAD UR42, UR5, UR6, URZ ;  /* 0x00000006052a72a4 */ /* 0x000fc8000f8e023f */
[----:B------:R-:W-:Y:S01]  /*0a20*/  UIADD3 UR42, UR37, UR42, URZ ;  /* 0x0000002a252a7290 */ /* 0x000fe2000fffe03f */
[----:B-1----:R-:W-:-:S04]  /*0a30*/  @P1 IMAD.WIDE.U32 R16, R17, UR8, R4 ;  /* 0x0000000811101c25 */ /* 0x002fc8000f8e0004 */
[----:B------:R-:W-:Y:S02]  /*0a40*/  @P1 IMAD.IADD R17, R17, 0x1, R15 ;  /* 0x0000000111111824 */ /* 0x000fe400078e020f */
[----:B--2---:R-:W-:-:S04]  /*0a50*/  @!P1 IMAD.WIDE.U32 R10, R4, R13, R10 ;  /* 0x0000000d040a9225 */ /* 0x004fc800078e000a */
[----:B------:R-:W-:Y:S02]  /*0a60*/  @!P1 IMAD.MOV.U32 R16, RZ, RZ, R10 ;  /* 0x000000ffff109224 */ /* 0x000fe400078e000a */
[----:B------:R-:W-:Y:S01]  /*0a70*/  @!P1 IMAD.MOV.U32 R17, RZ, RZ, R11 ;  /* 0x000000ffff119224 */ /* 0x000fe200078e000b */
[----:B------:R-:W-:Y:S06]  /*0a80*/  @!P2 BRA `(.L_x_6) ;  /* 0x00000000000ca947 */ /* 0x000fec0003800000 */
[----:B------:R-:W-:Y:S01]  /*0a90*/  UCGABAR_WAIT ;  /* 0x0000000000007dc7 */ /* 0x000fe20008000000 */
[----:B------:R-:W-:Y:S01]  /*0aa0*/  CCTL.IVALL ;  /* 0x00000000ff00798f */ /* 0x000fe20002000000 */
[----:B------:R-:W-:Y:S05]  /*0ab0*/  BRA `(.L_x_7) ;  /* 0x0000000000047947 */ /* 0x000fea0003800000 */
.L_x_6:
[----:B------:R-:W-:Y:S06]  /*0ac0*/  BAR.SYNC.DEFER_BLOCKING 0x0 ;  /* 0x0000000000007b1d */ /* 0x000fec0000010000 */
.L_x_7:
[----:B------:R-:W-:Y:S05]  /*0ad0*/  @!P3 BRA `(.L_x_8) ;  /* 0x00000068008cb947 */ /* 0x000fea0003800000 */
[----:B------:R-:W-:-:S13]  /*0ae0*/  ISETP.GT.U32.AND P0, PT, R8, 0x1, PT ;  /* 0x000000010800780c */ /* 0x000fda0003f04070 */
[----:B------:R-:W-:Y:S05]  /*0af0*/  @P0 EXIT ;  /* 0x000000000000094d */ /* 0x000fea0003800000 */
[----:B------:R-:W-:Y:S01]  /*0b00*/  ULDC.64 UR4, c[0x0][0x650] ;  /* 0x0001940000047ab9 */ /* 0x000fe20000000a00 */
[----:B------:R-:W-:Y:S01]  /*0b10*/  PRMT R3, RZ, 0x7610, R3 ;  /* 0x00007610ff037816 */ /* 0x000fe20000000003 */
[----:B------:R-:W-:Y:S01]  /*0b20*/  IMAD.MOV.U32 R109, RZ, RZ, -0x1 ;  /* 0xffffffffff6d7424 */ /* 0x000fe200078e00ff */
[----:B------:R-:W-:Y:S01]  /*0b30*/  ISETP.GE.U32.AND P0, PT, R16, UR4, PT ;  /* 0x0000000410007c0c */ /* 0x000fe2000bf06070 */
[----:B------:R-:W-:Y:S02]  /*0b40*/  IMAD.MOV.U32 R102, RZ, RZ, -0x1 ;  /* 0xffffffffff667424 */ /* 0x000fe400078e00ff */
[----:B------:R-:W-:Y:S01]  /*0b50*/  IMAD.MOV.U32 R23, RZ, RZ, -0x1 ;  /* 0xffffffffff177424 */ /* 0x000fe200078e00ff */
[----:B------:R-:W-:-:S13]  /*0b60*/  ISETP.GE.U32.AND.EX P0, PT, R17, UR5, PT, P0 ;  /* 0x0000000511007c0c */ /* 0x000fda000bf06100 */
[----:B------:R-:W-:Y:S05]  /*0b70*/  @P0 BRA `(.L_x_9) ;  /* 0x00000004002c0947 */ /* 0x000fea0003800000 */
[----:B------:R-:W0:Y:S01]  /*0b80*/  LDC.64 R26, c[0x0][0x628] ;  /* 0x00018a00ff1a7b82 */ /* 0x000e220000000a00 */
[----:B------:R-:W-:Y:S02]  /*0b90*/  IMAD.MOV.U32 R10, RZ, RZ, R16 ;  /* 0x000000ffff0a7224 */ /* 0x000fe400078e0010 */
[----:B------:R-:W-:-:S05]  /*0ba0*/  IMAD.MOV.U32 R11, RZ, RZ, R17 ;  /* 0x000000ffff0b7224 */ /* 0x000fca00078e0011 */
[----:B------:R-:W1:Y:S08]  /*0bb0*/  LDC R8, c[0x0][0x630] ;  /* 0x00018c00ff087b82 */ /* 0x000e700000000800 */
[----:B------:R-:W2:Y:S01]  /*0bc0*/  LDC.64 R28, c[0x0][0x620] ;  /* 0x00018800ff1c7b82 */ /* 0x000ea20000000a00 */
[----:B0-----:R-:W-:-:S04]  /*0bd0*/  ISETP.NE.U32.AND P0, PT, R26, RZ, PT ;  /* 0x000000ff1a00720c */ /* 0x001fc80003f05070 */
[----:B------:R-:W-:-:S13]  /*0be0*/  ISETP.NE.AND.EX P0, PT, R27, RZ, PT, P0 ;  /* 0x000000ff1b00720c */ /* 0x000fda0003f05300 */
[----:B-12---:R-:W-:Y:S05]  /*0bf0*/  @!P0 BRA `(.L_x_10) ;  /* 0x0000000000288947 */ /* 0x006fea0003800000 */
[----:B------:R-:W0:Y:S02]  /*0c00*/  LDC R3, c[0x0][0x634] ;  /* 0x00018d00ff037b82 */ /* 0x000e240000000800 */
[----:B0-----:R-:W-:-:S05]  /*0c10*/  IADD3 R3, P0, R16, R3, RZ ;  /* 0x0000000310037210 */ /* 0x001fca0007f1e0ff */
[----:B------:R-:W-:-:S04]  /*0c20*/  IMAD.X R21, RZ, RZ, R17, P0 ;  /* 0x000000ffff157224 */ /* 0x000fc800000e0611 */
[----:B------:R-:W-:-:S04]  /*0c30*/  IMAD.WIDE.U32 R10, R21, R26, RZ ;  /* 0x0000001a150a7225 */ /* 0x000fc800078e00ff */
[----:B------:R-:W-:-:S04]  /*0c40*/  IMAD.WIDE.U32 R12, P0, R3, R27, R10 ;  /* 0x0000001b030c7225 */ /* 0x000fc8000780000a */
[----:B------:R-:W-:-:S04]  /*0c50*/  IMAD.WIDE.U32 R10, R3, R26, RZ ;  /* 0x0000001a030a7225 */ /* 0x000fc800078e00ff */
[----:B------:R-:W-:Y:S01]  /*0c60*/  IMAD.X R15, RZ, RZ, RZ, P0 ;  /* 0x000000ffff0f7224 */ /* 0x000fe200000e06ff */
[----:B------:R-:W-:Y:S01]  /*0c70*/  IADD3 RZ, P0, R11, R12, RZ ;  /* 0x0000000c0bff7210 */ /* 0x000fe20007f1e0ff */
[----:B------:R-:W-:-:S04]  /*0c80*/  IMAD.MOV.U32 R14, RZ, RZ, R13 ;  /* 0x000000ffff0e7224 */ /* 0x000fc800078e000d */
[----:B------:R-:W-:-:S08]  /*0c90*/  IMAD.WIDE.U32.X R10, R21, R27, R14, P0 ;  /* 0x0000001b150a7225 */ /* 0x000fd000000e040e */
.L_x_10:
[----:B------:R-:W0:Y:S01]  /*0ca0*/  LDC.64 R32, c[0x0][0x640] ;  /* 0x00019000ff207b82 */ /* 0x000e220000000a00 */
[--C-:B------:R-:W-:Y:S01]  /*0cb0*/  SHF.R.U64 R27, R10, R8, R11.reuse ;  /* 0x000000080a1b7219 */ /* 0x100fe2000000120b */
[----:B------:R-:W-:Y:S01]  /*0cc0*/  IMAD R31, R9, R24, R4 ;  /* 0x00000018091f7224 */ /* 0x000fe200078e0204 */
[----:B------:R-:W-:Y:S01]  /*0cd0*/  SHF.R.U32.HI R3, RZ, R8, R11 ;  /* 0x00000008ff037219 */ /* 0x000fe2000001160b */
[----:B------:R-:W-:Y:S01]  /*0ce0*/  IMAD.MOV.U32 R23, RZ, RZ, 0x1 ;  /* 0x00000001ff177424 */ /* 0x000fe200078e00ff */
[----:B------:R-:W-:-:S03]  /*0cf0*/  IADD3 R5, P0, RZ, -R27, RZ ;  /* 0x8000001bff057210 */ /* 0x000fc60007f1e0ff */
[----:B------:R-:W1:Y:S02]  /*0d00*/  LDC R12, c[0x0][0x618] ;  /* 0x00018600ff0c7b82 */ /* 0x000e640000000800 */
[----:B------:R-:W-:Y:S02]  /*0d10*/  IMAD.X R3, RZ, RZ, ~R3, P0 ;  /* 0x000000ffff037224 */ /* 0x000fe400000e0e03 */
[----:B------:R-:W-:-:S04]  /*0d20*/  IMAD.WIDE.U32 R10, R5, R28, R16 ;  /* 0x0000001c050a7225 */ /* 0x000fc800078e0010 */
[----:B------:R-:W2:Y:S01]  /*0d30*/  LDC R20, c[0x0][0x608] ;  /* 0x00018200ff147b82 */ /* 0x000ea20000000800 */
[----:B------:R-:W-:Y:S02]  /*0d40*/  IMAD R8, R3, R28, RZ ;  /* 0x0000001c03087224 */ /* 0x000fe400078e02ff */
[----:B------:R-:W-:Y:S02]  /*0d50*/  IMAD.MOV.U32 R3, RZ, RZ, -0x1 ;  /* 0xffffffffff037424 */ /* 0x000fe400078e00ff */
[----:B------:R-:W-:-:S03]  /*0d60*/  IMAD R5, R5, R29, R8 ;  /* 0x0000001d05057224 */ /* 0x000fc600078e0208 */
[----:B------:R-:W3:Y:S01]  /*0d70*/  LDC R30, c[0x0][0x658] ;  /* 0x00019600ff1e7b82 */ /* 0x000ee20000000800 */
[----:B------:R-:W-:Y:S01]  /*0d80*/  IMAD.IADD R5, R11, 0x1, R5 ;  /* 0x000000010b057824 */ /* 0x000fe200078e0205 */
[----:B0-----:R-:W-:-:S04]  /*0d90*/  ISETP.NE.U32.AND P0, PT, R32, RZ, PT ;  /* 0x000000ff2000720c */ /* 0x001fc80003f05070 */
[----:B------:R-:W-:Y:S02]  /*0da0*/  ISETP.NE.AND.EX P0, PT, R33, RZ, PT, P0 ;  /* 0x000000ff2100720c */ /* 0x000fe40003f05300 */
[----:B------:R-:W0:Y:S01]  /*0db0*/  LDC R26, c[0x0][0x600] ;  /* 0x00018000ff1a7b82 */ /* 0x000e220000000800 */
[-CC-:B-1----:R-:W-:Y:S02]  /*0dc0*/  SHF.R.U64 R14, R10, R12.reuse, R5.reuse ;  /* 0x0000000c0a0e7219 */ /* 0x182fe40000001205 */
[----:B------:R-:W-:-:S05]  /*0dd0*/  SHF.R.U32.HI R5, RZ, R12, R5 ;  /* 0x0000000cff057219 */ /* 0x000fca0000011605 */
[----:B------:R-:W1:Y:S01]  /*0de0*/  LDC R15, c[0x0][0x648] ;  /* 0x00019200ff0f7b82 */ /* 0x000e620000000800 */
[-CC-:B--2---:R-:W-:Y:S02]  /*0df0*/  SHF.R.U64 R29, R14, R20.reuse, R5.reuse ;  /* 0x000000140e1d7219 */ /* 0x184fe40000001205 */
[----:B------:R-:W-:-:S05]  /*0e00*/  SHF.R.U32.HI R5, RZ, R20, R5 ;  /* 0x00000014ff057219 */ /* 0x000fca0000011605 */
[----:B------:R-:W2:Y:S01]  /*0e10*/  LDC R21, c[0x0][0x638] ;  /* 0x00018e00ff157b82 */ /* 0x000ea20000000800 */
[-CC-:B---3--:R-:W-:Y:S02]  /*0e20*/  SHF.R.U64 R20, R29, R30.reuse, R5.reuse ;  /* 0x0000001e1d147219 */ /* 0x188fe40000001205 */
[-C--:B------:R-:W-:Y:S02]  /*0e30*/  SHF.L.U32 R3, R3, R30.reuse, RZ ;  /* 0x0000001e03037219 */ /* 0x080fe400000006ff */
[----:B------:R-:W-:Y:S01]  /*0e40*/  SHF.R.U32.HI R5, RZ, R30, R5 ;  /* 0x0000001eff057219 */ /* 0x000fe20000011605 */
[----:B------:R-:W-:Y:S01]  /*0e50*/  IMAD.MOV.U32 R4, RZ, RZ, R20 ;  /* 0x000000ffff047224 */ /* 0x000fe200078e0014 */
[----:B------:R-:W-:Y:S01]  /*0e60*/  LOP3.LUT R12, RZ, R3, RZ, 0x33, !PT ;  /* 0x00000003ff0c7212 */ /* 0x000fe200078e33ff */
[----:B------:R-:W3:Y:S01]  /*0e70*/  LDC R25, c[0x0][0x610] ;  /* 0x00018400ff197b82 */ /* 0x000ee20000000800 */
[----:B------:R-:W-:Y:S05]  /*0e80*/  @!P0 BRA `(.L_x_11) ;  /* 0x0000000000288947 */ /* 0x000fea0003800000 */
[----:B------:R-:W4:Y:S02]  /*0e90*/  LDC R3, c[0x0][0x64c] ;  /* 0x00019300ff037b82 */ /* 0x000f240000000800 */
[----:B----4-:R-:W-:-:S05]  /*0ea0*/  IADD3 R3, P0, R20, R3, RZ ;  /* 0x0000000314037210 */ /* 0x010fca0007f1e0ff */
        /* <DEDUP_REMOVED lines=8> */
.L_x_11:
[----:B-1----:R-:W-:Y:S01]  /*0f30*/  SHF.R.U64 R4, R4, R15, R5 ;  /* 0x0000000f04047219 */ /* 0x002fe20000001205 */
[----:B0-----:R-:W-:Y:S01]  /*0f40*/  VIADD R5, R26, 0xffffffff ;  /* 0xffffffff1a057836 */ /* 0x001fe20000000000 */
[----:B------:R-:W-:Y:S01]  /*0f50*/  SHF.L.U32 R3, R23, R30, RZ ;  /* 0x0000001e17037219 */ /* 0x000fe200000006ff */
[----:B------:R-:W-:Y:S01]  /*0f60*/  IMAD.MOV.U32 R23, RZ, RZ, R27 ;  /* 0x000000ffff177224 */ /* 0x000fe200078e001b */
[----:B------:R-:W-:Y:S01]  /*0f70*/  LOP3.LUT R12, R29, R12, RZ, 0xc0, !PT ;  /* 0x0000000c1d0c7212 */ /* 0x000fe200078ec0ff */
[----:B------:R-:W-:Y:S01]  /*0f80*/  IMAD.MOV R8, RZ, RZ, -R4 ;  /* 0x000000ffff087224 */ /* 0x000fe200078e0a04 */
[----:B------:R-:W-:Y:S02]  /*0f90*/  SEL R6, R6, R31, !P1 ;  /* 0x0000001f06067207 */ /* 0x000fe40004800000 */
[----:B------:R-:W-:Y:S01]  /*0fa0*/  LOP3.LUT R5, R14, R5, RZ, 0xc0, !PT ;  /* 0x000000050e057212 */ /* 0x000fe200078ec0ff */
[----:B------:R-:W-:Y:S02]  /*0fb0*/  IMAD R9, R3, R4, R12 ;  /* 0x0000000403097224 */ /* 0x000fe400078e020c */
[----:B--2---:R-:W-:-:S02]  /*0fc0*/  IMAD R3, R8, R21, R20 ;  /* 0x0000001508037224 */ /* 0x004fc400078e0214 */
[----:B---3--:R-:W-:Y:S02]  /*0fd0*/  IMAD R6, R9, R25, R6 ;  /* 0x0000001909067224 */ /* 0x008fe400078e0206 */
[----:B------:R-:W-:Y:S02]  /*0fe0*/  IMAD R109, R3, R26, R5 ;  /* 0x0000001a036d7224 */ /* 0x000fe400078e0205 */
[----:B------:R-:W-:-:S03]  /*0ff0*/  IMAD.MOV.U32 R4, RZ, RZ, 0x1 ;  /* 0x00000001ff047424 */ /* 0x000fc600078e00ff */
[----:B------:R-:W-:Y:S02]  /*1000*/  SEL R102, R109, R6, !P1 ;  /* 0x000000066d667207 */ /* 0x000fe40004800000 */
[----:B------:R-:W-:Y:S02]  /*1010*/  PRMT R3, R4, 0x7610, R3 ;  /* 0x0000761004037816 */ /* 0x000fe40000000003 */
[----:B------:R-:W-:-:S07]  /*1020*/  SEL R109, R6, R109, !P1 ;  /* 0x0000006d066d7207 */ /* 0x000fce0004800000 */
.L_x_9:
[----:B------:R-:W-:-:S08]  /*1030*/  NOP ;  /* 0x0000000000007918 */ /* 0x000fd00000000000 */
[----:B------:R-:W0:Y:S02]  /*1040*/  USETMAXREG.TRY_ALLOC.CTAPOOL UP0, 0xe8 ;  /* 0x000000e8000079c8 */ /* 0x000e240008000600 */
[----:B0-----:R-:W-:-:S13]  /*1050*/  PLOP3.LUT P0, PT, PT, PT, UP0, 0x80, 0x0 ;  /* 0x000000000000781c */ /* 0x001fda0003f0f008 */
[----:B------:R-:W-:Y:S05]  /*1060*/  @!P0 BRA `(.L_x_9) ;  /* 0xfffffffc00f08947 */ /* 0x000fea000383ffff */
[----:B------:R-:W-:Y:S01]  /*1070*/  ULDC.64 UR4, c[0x0][0x598] ;  /* 0x0001660000047ab9 */ /* 0x000fe20000000a00 */
[----:B------:R-:W-:Y:S01]  /*1080*/  ULDC.64 UR38, c[0x0][0x208] ;  /* 0x0000820000267ab9 */ /* 0x000fe20000000a00 */
[----:B------:R-:W-:-:S04]  /*1090*/  ISETP.NE.U32.AND P0, PT, RZ, UR4, PT ;  /* 0x00000004ff007c0c */ /* 0x000fc8000bf05070 */
[----:B------:R-:W-:-:S13]  /*10a0*/  ISETP.NE.AND.EX P0, PT, RZ, UR5, PT, P0 ;  /* 0x00000005ff007c0c */ /* 0x000fda000bf05300 */
[----:B------:R-:W-:Y:S05]  /*10b0*/  @!P0 BRA `(.L_x_12) ;  /* 0x00000000001c8947 */ /* 0x000fea0003800000 */
[----:B------:R-:W0:Y:S02]  /*10c0*/  LDC.64 R4, c[0x0][0x598] ;  /* 0x00016600ff047b82 */ /* 0x000e240000000a00 */
[----:B0-----:R-:W2:Y:S02]  /*10d0*/  LDG.E.64 R4, desc[UR38][R4.64] ;  /* 0x0000002604047981 */ /* 0x001ea4000c1e1b00 */
[----:B--2---:R-:W-:-:S04]  /*10e0*/  ISETP.NE.U32.AND P0, PT, R4, RZ, PT ;  /* 0x000000ff0400720c */ /* 0x004fc80003f05070 */
[----:B------:R-:W-:-:S13]  /*10f0*/  ISETP.NE.AND.EX P0, PT, R5, RZ, PT, P0 ;  /* 0x000000ff0500720c */ /* 0x000fda0003f05300 */
[----:B------:R-:W-:Y:S05]  /*1100*/  @!P0 BRA `(.L_x_12) ;  /* 0x0000000000088947 */ /* 0x000fea0003800000 */
[----:B------:R0:W5:Y:S01]  /*1110*/  LD.E R90, desc[UR38][R4.64] ;  /* 0x00000026045a7980 */ /* 0x000162000c101900 */
[----:B------:R-:W-:Y:S05]  /*1120*/  BRA `(.L_x_13) ;  /* 0x0000000000247947 */ /* 0x000fea0003800000 */
.L_x_12:
[----:B------:R-:W-:Y:S02]  /*1130*/  ULDC.64 UR4, c[0x0][0x588] ;  /* 0x0001620000047ab9 */ /* 0x000fe40000000a00 */
[----:B------:R-:W-:-:S04]  /*1140*/  ISETP.NE.U32.AND P0, PT, RZ, UR4, PT ;  /* 0x00000004ff007c0c */ /* 0x000fc8000bf05070 */
[----:B------:R-:W-:-:S13]  /*1150*/  ISETP.NE.AND.EX P0, PT, RZ, UR5, PT, P0 ;  /* 0x00000005ff007c0c */ /* 0x000fda000bf05300 */
[----:B------:R-:W-:Y:S05]  /*1160*/  @!P0 BRA `(.L_x_14) ;  /* 0x00000000000c8947 */ /* 0x000fea0003800000 */
[----:B------:R-:W0:Y:S02]  /*1170*/  LDC.64 R90, c[0x0][0x588] ;  /* 0x00016200ff5a7b82 */ /* 0x000e240000000a00 */
[----:B0-----:R1:W5:Y:S01]  /*1180*/  LDG.E R90, desc[UR38][R90.64] ;  /* 0x000000265a5a7981 */ /* 0x001362000c1e1900 */
[----:B------:R-:W-:Y:S05]  /*1190*/  BRA `(.L_x_13) ;  /* 0x0000000000087947 */ /* 0x000fea0003800000 */
.L_x_14:
[----:B------:R-:W-:Y:S02]  /*11a0*/  ULDC UR4, c[0x0][0x580] ;  /* 0x0001600000047ab9 */ /* 0x000fe40000000800 */
[----:B------:R-:W-:-:S07]  /*11b0*/  IMAD.U32 R90, RZ, RZ, UR4 ;  /* 0x00000004ff5a7e24 */ /* 0x000fce000f8e00ff */
.L_x_13:
[----:B------:R-:W-:Y:S02]  /*11c0*/  ULDC.64 UR4, c[0x0][0x5a0] ;  /* 0x0001680000047ab9 */ /* 0x000fe40000000a00 */
[----:B------:R-:W-:-:S04]  /*11d0*/  ISETP.NE.U32.AND P0, PT, RZ, UR4, PT ;  /* 0x00000004ff007c0c */ /* 0x000fc8000bf05070 */
[----:B------:R-:W-:-:S13]  /*11e0*/  ISETP.NE.AND.EX P0, PT, RZ, UR5, PT, P0 ;  /* 0x00000005ff007c0c */ /* 0x000fda000bf05300 */
[----:B------:R-:W-:Y:S05]  /*11f0*/  @!P0 BRA `(.L_x_15) ;  /* 0x00000000001c8947 */ /* 0x000fea0003800000 */
[----:B0-----:R-:W0:Y:S02]  /*1200*/  LDC.64 R4, c[0x0][0x5a0] ;  /* 0x00016800ff047b82 */ /* 0x001e240000000a00 */
[----:B0-----:R-:W2:Y:S02]  /*1210*/  LDG.E.64 R4, desc[UR38][R4.64] ;  /* 0x0000002604047981 */ /* 0x001ea4000c1e1b00 */
[----:B--2---:R-:W-:-:S04]  /*1220*/  ISETP.NE.U32.AND P0, PT, R4, RZ, PT ;  /* 0x000000ff0400720c */ /* 0x004fc80003f05070 */
[----:B------:R-:W-:-:S13]  /*1230*/  ISETP.NE.AND.EX P0, PT, R5, RZ, PT, P0 ;  /* 0x000000ff0500720c */ /* 0x000fda0003f05300 */
[----:B------:R-:W-:Y:S05]  /*1240*/  @!P0 BRA `(.L_x_15) ;  /* 0x0000000000088947 */ /* 0x000fea0003800000 */
[----:B-1----:R0:W5:Y:S01]  /*1250*/  LD.E R91, desc[UR38][R4.64] ;  /* 0x00000026045b7980 */ /* 0x002162000c101900 */
[----:B------:R-:W-:Y:S05]  /*1260*/  BRA `(.L_x_16) ;  /* 0x0000000000247947 */ /* 0x000fea0003800000 */
.L_x_15:
[----:B------:R-:W-:Y:S02]  /*1270*/  ULDC.64 UR4, c[0x0][0x590] ;  /* 0x0001640000047ab9 */ /* 0x000fe40000000a00 */
[----:B------:R-:W-:-:S04]  /*1280*/  ISETP.NE.U32.AND P0, PT, RZ, UR4, PT ;  /* 0x00000004ff007c0c */ /* 0x000fc8000bf05070 */
[----:B------:R-:W-:-:S13]  /*1290*/  ISETP.NE.AND.EX P0, PT, RZ, UR5, PT, P0 ;  /* 0x00000005ff007c0c */ /* 0x000fda000bf05300 */
[----:B------:R-:W-:Y:S05]  /*12a0*/  @!P0 BRA `(.L_x_17) ;  /* 0x00000000000c8947 */ /* 0x000fea0003800000 */
[----:B0-----:R-:W1:Y:S02]  /*12b0*/  LDC.64 R4, c[0x0][0x590] ;  /* 0x00016400ff047b82 */ /* 0x001e640000000a00 */
[----:B-1----:R1:W5:Y:S01]  /*12c0*/  LDG.E R91, desc[UR38][R4.64] ;  /* 0x00000026045b7981 */ /* 0x002362000c1e1900 */
[----:B------:R-:W-:Y:S05]  /*12d0*/  BRA `(.L_x_16) ;  /* 0x0000000000087947 */ /* 0x000fea0003800000 */
.L_x_17:
[----:B------:R-:W-:Y:S02]  /*12e0*/  ULDC UR4, c[0x0][0x584] ;  /* 0x0001610000047ab9 */ /* 0x000fe40000000800 */
[----:B-1----:R-:W-:-:S07]  /*12f0*/  IMAD.U32 R91, RZ, RZ, UR4 ;  /* 0x00000004ff5b7e24 */ /* 0x002fce000f8e00ff */
.L_x_16:
[----:B------:R-:W-:-:S13]  /*1300*/  LOP3.LUT P0, RZ, R3, 0xff, RZ, 0xc0, !PT ;  /* 0x000000ff03ff7812 */ /* 0x000fda000780c0ff */
[----:B------:R-:W-:Y:S05]  /*1310*/  @!P0 EXIT ;  /* 0x000000000000894d */ /* 0x000fea0003800000 */
[----:B------:R-:W2:Y:S01]  /*1320*/  LDC R96, c[0x0][0x658] ;  /* 0x00019600ff607b82 */ /* 0x000ea20000000800 */
[----:B------:R-:W-:Y:S01]  /*1330*/  ULDC.64 UR6, c[0x0][0x288] ;  /* 0x0000a20000067ab9 */ /* 0x000fe20000000a00 */
[----:B------:R-:W-:Y:S01]  /*1340*/  LOP3.LUT R7, R7, 0x1, RZ, 0xc0, !PT ;  /* 0x0000000107077812 */ /* 0x000fe200078ec0ff */
[----:B------:R-:W-:Y:S01]  /*1350*/  UIADD3 UR4, UR7, 0x1f, URZ ;  /* 0x0000001f07047890 */ /* 0x000fe2000fffe03f */
[----:B------:R-:W-:Y:S01]  /*1360*/  SHF.R.U32.HI R3, RZ, 0x2, R98 ;  /* 0x00000002ff037819 */ /* 0x000fe20000011662 */
[----:B01----:R-:W-:Y:S01]  /*1370*/  IMAD.U32 R4, RZ, RZ, UR6 ;  /* 0x00000006ff047e24 */ /* 0x003fe2000f8e00ff */
[----:B------:R-:W-:Y:S01]  /*1380*/  SHF.R.U32.HI R0, RZ, 0x1, R0 ;  /* 0x00000001ff007819 */ /* 0x000fe20000011600 */
[----:B------:R-:W-:Y:S01]  /*1390*/  USHF.R.S32.HI UR5, URZ, 0x1f, UR4 ;  /* 0x0000001f3f057899 */ /* 0x000fe20008011404 */
[----:B------:R-:W0:Y:S01]  /*13a0*/  LDC.64 R92, c[0x0][0x5c8] ;  /* 0x00017200ff5c7b82 */ /* 0x000e220000000a00 */
[----:B------:R-:W-:Y:S01]  /*13b0*/  LOP3.LUT R97, R98, 0x3, RZ, 0xc0, !PT ;  /* 0x0000000362617812 */ /* 0x000fe200078ec0ff */
[----:B------:R-:W-:Y:S01]  /*13c0*/  IMAD.SHL.U32 R88, R7, 0x40, RZ ;  /* 0x0000004007587824 */ /* 0x000fe200078e00ff */
[----:B------:R-:W-:Y:S01]  /*13d0*/  LOP3.LUT R3, R3, 0x7, RZ, 0xc0, !PT ;  /* 0x0000000703037812 */ /* 0x000fe200078ec0ff */
[----:B------:R-:W-:Y:S01]  /*13e0*/  ULEA.HI UR5, UR5, UR4, URZ, 0x5 ;  /* 0x0000000405057291 */ /* 0x000fe2000f8f283f */
[----:B------:R-:W-:Y:S01]  /*13f0*/  LOP3.LUT R0, R0, 0x30, RZ, 0xc0, !PT ;  /* 0x0000003000007812 */ /* 0x000fe200078ec0ff */
[----:B------:R-:W-:Y:S01]  /*1400*/  IMAD R97, R97, -0x2, R4 ;  /* 0xfffffffe61617824 */ /* 0x000fe200078e0204 */
[--C-:B------:R-:W-:Y:S01]  /*1410*/  LOP3.LUT R88, R88, 0x40, R3.reuse, 0xe2, !PT ;  /* 0x0000004058587812 */ /* 0x100fe200078ee203 */
[----:B------:R-:W-:Y:S01]  /*1420*/  USHF.R.S32.HI UR43, URZ, 0x5, UR5 ;  /* 0x000000053f2b7899 */ /* 0x000fe20008011405 */
[----:B------:R-:W-:Y:S01]  /*1430*/  IADD3 R4, RZ, -R0, -R3 ;  /* 0x80000000ff047210 */ /* 0x000fe20007ffe803 */
[----:B------:R-:W-:Y:S01]  /*1440*/  IMAD.MOV.U32 R3, RZ, RZ, -0x1 ;  /* 0xffffffffff037424 */ /* 0x000fe200078e00ff */
[----:B------:R-:W-:Y:S01]  /*1450*/  LOP3.LUT R99, R98, 0x80, RZ, 0xc0, !PT ;  /* 0x0000008062637812 */ /* 0x000fe200078ec0ff */
[----:B------:R-:W-:Y:S01]  /*1460*/  IMAD.MOV.U32 R5, RZ, RZ, 0x1 ;  /* 0x00000001ff057424 */ /* 0x000fe200078e00ff */
[----:B------:R-:W-:Y:S01]  /*1470*/  UISETP.LT.AND UP0, UPT, UR43, 0x1, UPT ;  /* 0x000000012b00788c */ /* 0x000fe2000bf01270 */
[----:B------:R-:W-:Y:S01]  /*1480*/  IMAD R4, R7, -0x40, R4 ;  /* 0xffffffc007047824 */ /* 0x000fe200078e0204 */
[----:B------:R-:W-:Y:S01]  /*1490*/  ULDC UR4, c[0x0][0x284] ;  /* 0x0000a10000047ab9 */ /* 0x000fe20000000800 */
[----:B--2---:R-:W-:Y:S01]  /*14a0*/  SHF.L.U32 R3, R3, R96, RZ ;  /* 0x0000006003037219 */ /* 0x004fe200000006ff */
[----:B------:R-:W-:Y:S01]  /*14b0*/  USEL UR44, UR43, 0x1, UP0 ;  /* 0x000000012b2c7887 */ /* 0x000fe20008000000 */
[----:B------:R-:W-:Y:S01]  /*14c0*/  LOP3.LUT R88, R88, R0, RZ, 0xfc, !PT ;  /* 0x0000000058587212 */ /* 0x000fe200078efcff */
[----:B------:R-:W-:Y:S01]  /*14d0*/  IMAD.SHL.U32 R98, R98, 0x2, RZ ;  /* 0x0000000262627824 */ /* 0x000fe200078e00ff */
[----:B------:R-:W-:Y:S01]  /*14e0*/  SHF.L.U32 R96, R5, R96, RZ ;  /* 0x0000006005607219 */ /* 0x000fe200000006ff */
[----:B------:R-:W-:Y:S01]  /*14f0*/  VIADD R101, R4, UR4 ;  /* 0x0000000404657c36 */ /* 0x000fe20008000000 */
[----:B------:R-:W-:Y:S01]  /*1500*/  LOP3.LUT R114, R18, 0x1, RZ, 0xfc, !PT ;  /* 0x0000000112727812 */ /* 0x000fe200078efcff */
[----:B------:R-:W-:Y:S01]  /*1510*/  IMAD.MOV.U32 R89, RZ, RZ, RZ ;  /* 0x000000ffff597224 */ /* 0x000fe200078e00ff */
[C-C-:B0-----:R-:W-:Y:S01]  /*1520*/  SHF.L.U64.HI R94, R92.reuse, 0x7, R93.reuse ;  /* 0x000000075c5e7819 */ /* 0x141fe2000001025d */
[----:B------:R-:W-:Y:S01]  /*1530*/  UIADD3 UR44, UR43, -UR44, URZ ;  /* 0x8000002c2b2c7290 */ /* 0x000fe2000fffe03f */
[C---:B------:R-:W-:Y:S01]  /*1540*/  SHF.L.U64.HI R95, R92.reuse, 0x3, R93 ;  /* 0x000000035c5f7819 */ /* 0x040fe2000001025d */
[C---:B------:R-:W-:Y:S01]  /*1550*/  IMAD.SHL.U32 R93, R92.reuse, 0x80, RZ ;  /* 0x000000805c5d7824 */ /* 0x040fe200078e00ff */
[----:B------:R-:W-:Y:S01]  /*1560*/  SHF.R.U32.HI R99, RZ, 0x7, R99 ;  /* 0x00000007ff637819 */ /* 0x000fe20000011663 */
[----:B------:R-:W-:Y:S01]  /*1570*/  IMAD.SHL.U32 R92, R92, 0x8, RZ ;  /* 0x000000085c5c7824 */ /* 0x000fe200078e00ff */
[----:B------:R-:W-:Y:S01]  /*1580*/  LOP3.LUT R100, RZ, R3, RZ, 0x33, !PT ;  /* 0x00000003ff647212 */ /* 0x000fe200078e33ff */
[----:B------:R-:W-:Y:S01]  /*1590*/  UMOV UR40, URZ ;  /* 0x0000003f00287c82 */ /* 0x000fe20008000000 */
[----:B------:R-:W-:-:S05]  /*15a0*/  UMOV UR41, URZ ;  /* 0x0000003f00297c82 */ /* 0x000fca0008000000 */
.L_x_161:
[----:B0-----:R-:W0:Y:S01]  /*15b0*/  SHFL.IDX PT, R0, R99, RZ, 0x1f ;  /* 0x00001fff63007589 */ /* 0x001e2200000e0000 */
[----:B-1----:R-:W1:Y:S01]  /*15c0*/  S2UR UR7, SR_CgaCtaId ;  /* 0x00000000000779c3 */ /* 0x002e620000008800 */
[----:B------:R-:W-:Y:S01]  /*15d0*/  UMOV UR6, 0x400 ;  /* 0x0000040000067882 */ /* 0x000fe20000000000 */
[----:B0-----:R-:W-:Y:S01]  /*15e0*/  R2UR UR4, R0 ;  /* 0x00000000000472ca */ /* 0x001fe200000e0000 */
[----:B-1----:R-:W-:-:S12]  /*15f0*/  ULEA UR6, UR7, UR6, 0x18 ;  /* 0x0000000607067291 */ /* 0x002fd8000f8ec03f */
[----:B------:R-:W-:-:S04]  /*1600*/  ULEA.HI UR5, UR4, UR4, URZ, 0x1 ;  /* 0x0000000404057291 */ /* 0x000fc8000f8f083f */
[----:B------:R-:W-:-:S04]  /*1610*/  ULOP3.LUT UR5, UR5, 0xffffe, URZ, 0xc0, !UPT ;  /* 0x000ffffe05057892 */ /* 0x000fc8000f8ec03f */
[----:B------:R-:W-:-:S03]  /*1620*/  UIADD3 UR5, UR4, -UR5, URZ ;  /* 0x8000000504057290 */ /* 0x000fc6000fffe03f */
[----:B------:R-:W-:Y:S01]  /*1630*/  ULDC UR4, c[0x0][0x28c] ;  /* 0x0000a30000047ab9 */ /* 0x000fe20000000800 */
[----:B------:R-:W-:Y:S01]  /*1640*/  ULEA UR5, UR5, UR6, 0xc ;  /* 0x0000000605057291 */ /* 0x000fe2000f8e603f */
[----:B------:R-:W-:-:S03]  /*1650*/  ISETP.LT.AND P0, PT, RZ, UR4, PT ;  /* 0x00000004ff007c0c */ /* 0x000fc6000bf01270 */
[----:B------:R-:W-:-:S04]  /*1660*/  UIADD3 UR5, UR5, 0x180, URZ ;  /* 0x0000018005057890 */ /* 0x000fc8000fffe03f */
[----:B------:R-:W-:-:S04]  /*1670*/  USHF.R.U32.HI UR5, URZ, 0x4, UR5 ;  /* 0x000000043f057899 */ /* 0x000fc80008011605 */
[----:B------:R-:W-:-:S04]  /*1680*/  ULOP3.LUT UR5, UR5, 0x3fff, URZ, 0xc0, !UPT ;  /* 0x00003fff05057892 */ /* 0x000fc8000f8ec03f */
[----:B------:R-:W-:Y:S01]  /*1690*/  ULOP3.LUT UR45, UR5, 0x10000, URZ, 0xfc, !UPT ;  /* 0x00010000052d7892 */ /* 0x000fe2000f8efc3f */
[----:B--2345:R-:W-:Y:S11]  /*16a0*/  @P0 BRA `(.L_x_18) ;  /* 0x0000000000400947 */ /* 0x03cff60003800000 */
[----:B------:R-:W-:Y:S01]  /*16b0*/  MOV R0, 0x0 ;  /* 0x0000000000007802 */ /* 0x000fe20000000f00 */
[----:B------:R-:W-:Y:S01]  /*16c0*/  ULDC.64 UR4, c[0x4][0x68] ;  /* 0x01001a0000047ab9 */ /* 0x000fe20000000a00 */
[----:B------:R-:W-:Y:S01]  /*16d0*/  ULDC.64 UR6, c[0x4][0x8] ;  /* 0x0100020000067ab9 */ /* 0x000fe20000000a00 */
[----:B------:R-:W-:Y:S01]  /*16e0*/  IMAD.U32 R4, RZ, RZ, UR4 ;  /* 0x00000004ff047e24 */ /* 0x000fe2000f8e00ff */
[----:B------:R0:W1:Y:S01]  /*16f0*/  LDC.64 R14, c[0x4][R0] ;  /* 0x01000000000e7b82 */ /* 0x0000620000000a00 */
[----:B------:R-:W-:Y:S01]  /*1700*/  IMAD.U32 R5, RZ, RZ, UR5 ;  /* 0x00000005ff057e24 */ /* 0x000fe2000f8e00ff */
[----:B------:R-:W-:Y:S01]  /*1710*/  ULDC.64 UR4, c[0x4][0x70] ;  /* 0x01001c0000047ab9 */ /* 0x000fe20000000a00 */
[----:B------:R-:W-:Y:S02]  /*1720*/  IMAD.U32 R10, RZ, RZ, UR6 ;  /* 0x00000006ff0a7e24 */ /* 0x000fe4000f8e00ff */
[----:B------:R-:W-:Y:S02]  /*1730*/  IMAD.U32 R6, RZ, RZ, UR4 ;  /* 0x00000004ff067e24 */ /* 0x000fe4000f8e00ff */
[----:B------:R-:W-:-:S02]  /*1740*/  IMAD.U32 R7, RZ, RZ, UR5 ;  /* 0x00000005ff077e24 */ /* 0x000fc4000f8e00ff */
[----:B------:R-:W-:Y:S02]  /*1750*/  IMAD.U32 R11, RZ, RZ, UR7 ;  /* 0x00000007ff0b7e24 */ /* 0x000fe4000f8e00ff */
[----:B------:R-:W-:Y:S02]  /*1760*/  IMAD.MOV.U32 R8, RZ, RZ, 0x1e1 ;  /* 0x000001e1ff087424 */ /* 0x000fe400078e00ff */
[----:B------:R-:W-:Y:S02]  /*1770*/  IMAD.MOV.U32 R12, RZ, RZ, 0x1 ;  /* 0x00000001ff0c7424 */ /* 0x000fe400078e00ff */
[----:B0-----:R-:W-:-:S07]  /*1780*/  IMAD.MOV.U32 R13, RZ, RZ, RZ ;  /* 0x000000ffff0d7224 */ /* 0x001fce00078e00ff */
[----:B------:R-:W-:-:S07]  /*1790*/  LEPC R20, `(.L_x_18) ;  /* 0x000000001014794e */ /* 0x000fce0000000000 */
[----:B-1---5:R-:W-:Y:S05]  /*17a0*/  CALL.ABS.NOINC R14 ;  /* 0x000000000e007343 */ /* 0x022fea0003c00000 */
.L_x_18:
[----:B------:R-:W-:-:S13]  /*17b0*/  ISETP.NE.AND P0, PT, R114, 0x3, PT ;  /* 0x000000037200780c */ /* 0x000fda0003f05270 */
[----:B------:R-:W-:Y:S05]  /*17c0*/  @!P0 BRA `(.L_x_19) ;  /* 0x0000000000048947 */ /* 0x000fea0003800000 */
[----:B------:R-:W-:Y:S01]  /*17d0*/  BPT.TRAP 0x1 ;  /* 0x000000040000795c */ /* 0x000fe20000300000 */
.L_x_19:
[----:B------:R-:W0:Y:S01]  /*17e0*/  S2UR UR5, SR_CgaCtaId ;  /* 0x00000000000579c3 */ /* 0x000e220000008800 */
[----:B------:R-:W-:Y:S01]  /*17f0*/  UMOV UR4, 0x400 ;  /* 0x0000040000047882 */ /* 0x000fe20000000000 */
[----:B------:R-:W-:Y:S02]  /*1800*/  IMAD.U32 R0, RZ, RZ, UR40 ;  /* 0x00000028ff007e24 */ /* 0x000fe4000f8e00ff */
[----:B------:R-:W-:-:S03]  /*1810*/  IMAD.U32 R3, RZ, RZ, UR41 ;  /* 0x00000029ff037e24 */ /* 0x000fc6000f8e00ff */
[----:B------:R-:W-:Y:S01]  /*1820*/  SHF.L.U32 R0, R0, 0x1f, RZ ;  /* 0x0000001f00007819 */ /* 0x000fe200000006ff */
[----:B0-----:R-:W-:-:S06]  /*1830*/  ULEA UR4, UR5, UR4, 0x18 ;  /* 0x0000000405047291 */ /* 0x001fcc000f8ec03f */
[----:B------:R-:W-:-:S04]  /*1840*/  IMAD.U32 R6, RZ, RZ, UR4 ;  /* 0x00000004ff067e24 */ /* 0x000fc8000f8e00ff */
[----:B------:R-:W-:-:S04]  /*1850*/  IMAD R3, R3, 0x8, R6 ;  /* 0x0000000803037824 */ /* 0x000fc800078e0206 */
[----:B------:R0:W1:Y:S01]  /*1860*/  SYNCS.PHASECHK.TRANS64.TRYWAIT P1, [R3+URZ], R0 ;  /* 0x00000000030075a7 */ /* 0x000062000802017f */
[----:B------:R-:W-:Y:S05]  /*1870*/  @!P0 BRA `(.L_x_20) ;  /* 0x0000000000048947 */ /* 0x000fea0003800000 */
[----:B------:R-:W-:Y:S01]  /*1880*/  BPT.TRAP 0x1 ;  /* 0x000000040000795c */ /* 0x000fe20000300000 */
.L_x_20:
[----:B------:R-:W-:-:S05]  /*1890*/  IMAD.U32 R4, RZ, RZ, UR44 ;  /* 0x0000002cff047e24 */ /* 0x000fca000f8e00ff */
[----:B------:R-:W-:Y:S01]  /*18a0*/  ISETP.GE.AND P2, PT, R4, 0x1, PT ;  /* 0x000000010400780c */ /* 0x000fe20003f46270 */
[----:B-1----:R-:W-:-:S12]  /*18b0*/  @P1 BRA `(.L_x_21) ;  /* 0x0000000000081947 */ /* 0x002fd80003800000 */
[----:B------:R-:W1:Y:S02]  /*18c0*/  SYNCS.PHASECHK.TRANS64.TRYWAIT P1, [R3+URZ], R0 ;  /* 0x00000000030075a7 */ /* 0x000e64000802017f */
[----:B-1----:R-:W-:Y:S05]  /*18d0*/  @!P1 BRA `(.L_x_22) ;  /* 0x0000007400949947 */ /* 0x002fea0003800000 */
.L_x_21:
[----:B------:R-:W-:Y:S05]  /*18e0*/  WARPSYNC.ALL ;  /* 0x0000000000007948 */ /* 0x000fea0003800000 */
[----:B------:R-:W-:Y:S01]  /*18f0*/  R2UR UR4, R6 ;  /* 0x00000000060472ca */ /* 0x000fe200000e0000 */
[----:B------:R-:W-:Y:S01]  /*1900*/  ULEA UR6, UR41, UR45, 0xa ;  /* 0x0000002d29067291 */ /* 0x000fe2000f8e503f */
[----:B------:R-:W-:Y:S01]  /*1910*/  WARPGROUP.ARRIVE ;  /* 0x00000000000079c5 */ /* 0x000fe20000000000 */
[----:B------:R-:W-:Y:S01]  /*1920*/  UMOV UR9, 0x80000020 ;  /* 0x8000002000097882 */ /* 0x000fe20000000000 */
[----:B------:R-:W-:Y:S01]  /*1930*/  UMOV UR11, 0x80000020 ;  /* 0x80000020000b7882 */ /* 0x000fe20000000000 */
[----:B------:R-:W-:-:S03]  /*1940*/  UIADD3 UR7, UR6, 0x200, URZ ;  /* 0x0000020006077890 */ /* 0x000fc6000fffe03f */
[----:B------:R-:W-:-:S05]  /*1950*/  UMOV UR8, UR6 ;  /* 0x0000000600087c82 */ /* 0x000fca0008000000 */
[----:B------:R-:W-:-:S04]  /*1960*/  UIADD3 UR4, UR4, 0x2c180, URZ ;  /* 0x0002c18004047890 */ /* 0x000fc8000fffe03f */
[----:B------:R-:W-:-:S04]  /*1970*/  USHF.R.U32.HI UR4, URZ, 0x4, UR4 ;  /* 0x000000043f047899 */ /* 0x000fc80008011604 */
[----:B------:R-:W-:-:S04]  /*1980*/  ULOP3.LUT UR4, UR4, 0x3fff, URZ, 0xc0, !UPT ;  /* 0x00003fff04047892 */ /* 0x000fc8000f8ec03f */
[----:B------:R-:W-:-:S04]  /*1990*/  ULOP3.LUT UR4, UR4, 0x10000, URZ, 0xfc, !UPT ;  /* 0x0001000004047892 */ /* 0x000fc8000f8efc3f */
[----:B------:R-:W-:-:S07]  /*19a0*/  ULEA UR5, UR41, UR4, 0x8 ;  /* 0x0000000429057291 */ /* 0x000fce000f8e403f */
[----:B------:R-:W-:Y:S02]  /*19b0*/  UMOV UR10, UR5 ;  /* 0x00000005000a7c82 */ /* 0x000fe40008000000 */
[----:B------:R-:W-:Y:S01]  /*19c0*/  HGMMA.64x64x16.F32.BF16 R56, gdesc[UR8], RZ, !UPT, gsb0 ;  /* 0x00e00000083879f0 */ /* 0x000fe2000c0018ff */
[----:B------:R-:W-:Y:S01]  /*19d0*/  UMOV UR8, UR7 ;  /* 0x0000000700087c82 */ /* 0x000fe20008000000 */
[----:B------:R-:W-:Y:S01]  /*19e0*/  UMOV UR9, 0x80000020 ;  /* 0x8000002000097882 */ /* 0x000fe20000000000 */
[----:B------:R-:W-:Y:S02]  /*19f0*/  WARPGROUP.DEPBAR.LE gsb0, 0x0 ;  /* 0x00008000000079c5 */ /* 0x000fe40000010000 */
[----:B------:R-:W-:-:S06]  /*1a00*/  WARPGROUP.ARRIVE ;  /* 0x00000000000079c5 */ /* 0x000fcc0000000000 */
[----:B------:R-:W-:Y:S01]  /*1a10*/  HGMMA.64x64x16.F32.BF16 R24, gdesc[UR8], RZ, !UPT, gsb0 ;  /* 0x00e00000081879f0 */ /* 0x000fe2000c0018ff */
[----:B------:R-:W-:Y:S02]  /*1a20*/  UIADD3 UR8, UR6, 0x2, URZ ;  /* 0x0000000206087890 */ /* 0x000fe4000fffe03f */
[----:B------:R-:W-:Y:S01]  /*1a30*/  UIADD3 UR10, UR5, 0x2, URZ ;  /* 0x00000002050a7890 */ /* 0x000fe2000fffe03f */
[----:B------:R-:W-:Y:S01]  /*1a40*/  UMOV UR9, 0x80000020 ;  /* 0x8000002000097882 */ /* 0x000fe20000000000 */
[----:B------:R-:W-:Y:S01]  /*1a50*/  UMOV UR11, 0x80000020 ;  /* 0x80000020000b7882 */ /* 0x000fe20000000000 */
[----:B------:R-:W-:Y:S01]  /*1a60*/  UIADD3 UR6, UR6, 0x202, URZ ;  /* 0x0000020206067890 */ /* 0x000fe2000fffe03f */
[----:B------:R-:W-:Y:S02]  /*1a70*/  WARPGROUP.DEPBAR.LE gsb0, 0x0 ;  /* 0x00008000000079c5 */ /* 0x000fe40000010000 */
[----:B------:R-:W-:-:S06]  /*1a80*/  WARPGROUP.ARRIVE ;  /* 0x00000000000079c5 */ /* 0x000fcc0000000000 */
[----:B------:R-:W-:Y:S01]  /*1a90*/  HGMMA.64x64x16.F32.BF16 R56, gdesc[UR8], R56, gsb0 ;  /* 0x00e00000083879f0 */ /* 0x000fe20008001838 */
[----:B------:R-:W-:Y:S01]  /*1aa0*/  UMOV UR8, UR6 ;  /* 0x0000000600087c82 */ /* 0x000fe20008000000 */
[----:B------:R-:W-:Y:S01]  /*1ab0*/  UMOV UR9, 0x80000020 ;  /* 0x8000002000097882 */ /* 0x000fe20000000000 */
[----:B------:R-:W-:Y:S02]  /*1ac0*/  WARPGROUP.DEPBAR.LE gsb0, 0x0 ;  /* 0x00008000000079c5 */ /* 0x000fe40000010000 */
[----:B------:R-:W-:-:S06]  /*1ad0*/  WARPGROUP.ARRIVE ;  /* 0x00000000000079c5 */ /* 0x000fcc0000000000 */
[----:B------:R-:W-:Y:S03]  /*1ae0*/  HGMMA.64x64x16.F32.BF16 R24, gdesc[UR8], R24, gsb0 ;  /* 0x00e00000081879f0 */ /* 0x000fe60008001818 */
[----:B------:R-:W-:Y:S02]  /*1af0*/  WARPGROUP.DEPBAR.LE gsb0, 0x0 ;  /* 0x00008000000079c5 */ /* 0x000fe40000010000 */
[----:B------:R-:W-:Y:S05]  /*1b00*/  @!P2 BRA `(.L_x_23) ;  /* 0x000000040020a947 */ /* 0x000fea0003800000 */
[----:B------:R-:W-:Y:S01]  /*1b10*/  UIADD3 UR5, UR41, 0x1, URZ ;  /* 0x0000000129057890 */ /* 0x000fe2000fffe03f */
[----:B01----:R-:W-:Y:S02]  /*1b20*/  IMAD.U32 R0, RZ, RZ, UR44 ;  /* 0x0000002cff007e24 */ /* 0x003fe4000f8e00ff */
[----:B------:R-:W-:Y:S01]  /*1b30*/  IMAD.U32 R3, RZ, RZ, UR41 ;  /* 0x00000029ff037e24 */ /* 0x000fe2000f8e00ff */
[----:B------:R-:W-:-:S04]  /*1b40*/  UISETP.NE.AND UP0, UPT, UR5, 0xb, UPT ;  /* 0x0000000b0500788c */ /* 0x000fc8000bf05270 */
[----:B------:R-:W-:Y:S02]  /*1b50*/  USEL UR6, URZ, 0x1, UP0 ;  /* 0x000000013f067887 */ /* 0x000fe40008000000 */
[----:B------:R-:W-:Y:S02]  /*1b60*/  USEL UR5, UR5, URZ, UP0 ;  /* 0x0000003f05057287 */ /* 0x000fe40008000000 */
[----:B------:R-:W-:-:S06]  /*1b70*/  ULOP3.LUT UR6, UR40, UR6, URZ, 0x3c, !UPT ;  /* 0x0000000628067292 */ /* 0x000fcc000f8e3c3f */
[----:B------:R-:W-:-:S07]  /*1b80*/  IMAD.U32 R7, RZ, RZ, UR6 ;  /* 0x00000006ff077e24 */ /* 0x000fce000f8e00ff */
.L_x_30:
[----:B------:R-:W-:Y:S05]  /*1b90*/  @!P0 BRA `(.L_x_24) ;  /* 0x0000000000048947 */ /* 0x000fea0003800000 */
[----:B------:R-:W-:Y:S01]  /*1ba0*/  BPT.TRAP 0x1 ;  /* 0x000000040000795c */ /* 0x000fe20000300000 */
.L_x_24:
[----:B------:R-:W0:Y:S01]  /*1bb0*/  S2UR UR7, SR_CgaCtaId ;  /* 0x00000000000779c3 */ /* 0x000e220000008800 */
[----:B------:R-:W-:Y:S01]  /*1bc0*/  UMOV UR6, 0x400 ;  /* 0x0000040000067882 */ /* 0x000fe20000000000 */
[----:B------:R-:W-:Y:S01]  /*1bd0*/  IMAD.U32 R5, RZ, RZ, UR5 ;  /* 0x00000005ff057e24 */ /* 0x000fe2000f8e00ff */
[----:B------:R-:W-:Y:S01]  /*1be0*/  SHF.L.U32 R4, R7, 0x1f, RZ ;  /* 0x0000001f07047819 */ /* 0x000fe200000006ff */
[----:B0-----:R-:W-:-:S06]  /*1bf0*/  ULEA UR6, UR7, UR6, 0x18 ;  /* 0x0000000607067291 */ /* 0x001fcc000f8ec03f */
[----:B------:R-:W-:-:S04]  /*1c00*/  IMAD.U32 R6, RZ, RZ, UR6 ;  /* 0x00000006ff067e24 */ /* 0x000fc8000f8e00ff */
[----:B------:R-:W-:-:S04]  /*1c10*/  IMAD R5, R5, 0x8, R6 ;  /* 0x0000000805057824 */ /* 0x000fc800078e0206 */
[----:B------:R0:W1:Y:S01]  /*1c20*/  SYNCS.PHASECHK.TRANS64.TRYWAIT P1, [R5+URZ], R4 ;  /* 0x00000004050075a7 */ /* 0x000062000802017f */
[----:B------:R-:W-:Y:S05]  /*1c30*/  @!P0 BRA `(.L_x_25) ;  /* 0x0000000000048947 */ /* 0x000fea0003800000 */
[----:B------:R-:W-:Y:S01]  /*1c40*/  BPT.TRAP 0x1 ;  /* 0x000000040000795c */ /* 0x000fe20000300000 */
.L_x_25:
[----:B-1----:R-:W-:Y:S05]  /*1c50*/  @P1 BRA `(.L_x_26) ;  /* 0x0000000000081947 */ /* 0x002fea0003800000 */
[----:B------:R-:W1:Y:S02]  /*1c60*/  SYNCS.PHASECHK.TRANS64.TRYWAIT P1, [R5+URZ], R4 ;  /* 0x00000004050075a7 */ /* 0x000e64000802017f */
[----:B-1----:R-:W-:Y:S05]  /*1c70*/  @!P1 BRA `(.L_x_27) ;  /* 0x0000007000c09947 */ /* 0x002fea0003800000 */
.L_x_26:
[----:B------:R-:W-:Y:S01]  /*1c80*/  ULEA UR6, UR5, UR4, 0x8 ;  /* 0x0000000405067291 */ /* 0x000fe2000f8e403f */
[----:B------:R-:W-:Y:S01]  /*1c90*/  WARPGROUP.ARRIVE ;  /* 0x00000000000079c5 */ /* 0x000fe20000000000 */
[----:B------:R-:W-:Y:S01]  /*1ca0*/  ULEA UR7, UR5, UR45, 0xa ;  /* 0x0000002d05077291 */ /* 0x000fe2000f8e503f */
[----:B------:R-:W-:Y:S01]  /*1cb0*/  UMOV UR11, 0x80000020 ;  /* 0x80000020000b7882 */ /* 0x000fe20000000000 */
[----:B------:R-:W-:Y:S02]  /*1cc0*/  UMOV UR9, 0x80000020 ;  /* 0x8000002000097882 */ /* 0x000fe40000000000 */
[----:B------:R-:W-:Y:S01]  /*1cd0*/  UIADD3 UR12, UR7, 0x200, URZ ;  /* 0x00000200070c7890 */ /* 0x000fe2000fffe03f */
[----:B------:R-:W-:Y:S02]  /*1ce0*/  UMOV UR10, UR6 ;  /* 0x00000006000a7c82 */ /* 0x000fe40008000000 */
[----:B------:R-:W-:Y:S02]  /*1cf0*/  UMOV UR8, UR7 ;  /* 0x0000000700087c82 */ /* 0x000fe40008000000 */
[----:B------:R-:W-:Y:S01]  /*1d00*/  HGMMA.64x64x16.F32.BF16 R56, gdesc[UR8], R56, gsb0 ;  /* 0x00e00000083879f0 */ /* 0x000fe20008001838 */
[----:B------:R-:W-:Y:S01]  /*1d10*/  UMOV UR9, 0x80000020 ;  /* 0x8000002000097882 */ /* 0x000fe20000000000 */
[----:B------:R-:W-:Y:S01]  /*1d20*/  UMOV UR8, UR12 ;  /* 0x0000000c00087c82 */ /* 0x000fe20008000000 */
[----:B------:R-:W-:-:S02]  /*1d30*/  WARPGROUP.DEPBAR.LE gsb0, 0x0 ;  /* 0x00008000000079c5 */ /* 0x000fc40000010000 */
[----:B------:R-:W-:-:S06]  /*1d40*/  WARPGROUP.ARRIVE ;  /* 0x00000000000079c5 */ /* 0x000fcc0000000000 */
[----:B------:R-:W-:Y:S01]  /*1d50*/  HGMMA.64x64x16.F32.BF16 R24, gdesc[UR8], R24, gsb0 ;  /* 0x00e00000081879f0 */ /* 0x000fe20008001818 */
        /* <DEDUP_REMOVED lines=15> */
[----:B------:R-:W-:Y:S01]  /*1e50*/  BPT.TRAP 0x1 ;  /* 0x000000040000795c */ /* 0x000fe20000300000 */
.L_x_28:
[----:B------:R-:W-:-:S13]  /*1e60*/  ISETP.NE.AND P1, PT, R22, RZ, PT ;  /* 0x000000ff1600720c */ /* 0x000fda0003f25270 */
[----:B01----:R-:W-:-:S04]  /*1e70*/  @P1 IMAD R4, R3, 0x8, R6 ;  /* 0x0000000803041824 */ /* 0x003fc800078e0206 */
[----:B------:R-:W-:-:S05]  /*1e80*/  @P1 VIADD R4, R4, 0x58 ;  /* 0x0000005804041836 */ /* 0x000fca0000000000 */
[----:B------:R-:W-:-:S04]  /*1e90*/  @P1 PRMT R4, R19, 0x654, R4 ;  /* 0x0000065413041816 */ /* 0x000fc80000000004 */
[----:B------:R0:W-:Y:S01]  /*1ea0*/  @P1 SYNCS.ARRIVE.TRANS64.RED.A1T0 RZ, [R4+URZ], RZ ;  /* 0x000000ff04ff19a7 */ /* 0x0001e2000810043f */
[----:B------:R-:W-:-:S13]  /*1eb0*/  ISETP.GT.U32.AND P1, PT, R18, 0x1, PT ;  /* 0x000000011200780c */ /* 0x000fda0003f24070 */
[----:B0-----:R-:W-:Y:S05]  /*1ec0*/  @P1 BRA `(.L_x_29) ;  /* 0x0000000000041947 */ /* 0x001fea0003800000 */
[----:B------:R-:W-:Y:S01]  /*1ed0*/  BPT.TRAP 0x1 ;  /* 0x000000040000795c */ /* 0x000fe20000300000 */
.L_x_29:
[----:B------:R-:W-:Y:S01]  /*1ee0*/  UIADD3 UR5, UR5, 0x1, URZ ;  /* 0x0000000105057890 */ /* 0x000fe2000fffe03f */
[C---:B------:R-:W-:Y:S01]  /*1ef0*/  ISETP.GT.AND P2, PT, R0.reuse, 0x1, PT ;  /* 0x000000010000780c */ /* 0x040fe20003f44270 */
[----:B------:R-:W-:Y:S02]  /*1f00*/  VIADD R3, R3, 0x1 ;  /* 0x0000000103037836 */ /* 0x000fe40000000000 */
[----:B------:R-:W-:Y:S01]  /*1f10*/  UISETP.NE.AND UP0, UPT, UR5, 0xb, UPT ;  /* 0x0000000b0500788c */ /* 0x000fe2000bf05270 */
[----:B------:R-:W-:Y:S02]  /*1f20*/  VIADD R0, R0, 0xffffffff ;  /* 0xffffffff00007836 */ /* 0x000fe40000000000 */
[C---:B------:R-:W-:Y:S01]  /*1f30*/  ISETP.NE.AND P1, PT, R3.reuse, 0xb, PT ;  /* 0x0000000b0300780c */ /* 0x040fe20003f25270 */
[----:B------:R-:W-:Y:S02]  /*1f40*/  USEL UR6, URZ, 0x1, UP0 ;  /* 0x000000013f067887 */ /* 0x000fe40008000000 */
[----:B------:R-:W-:Y:S01]  /*1f50*/  USEL UR5, UR5, URZ, UP0 ;  /* 0x0000003f05057287 */ /* 0x000fe20008000000 */
[----:B------:R-:W-:-:S03]  /*1f60*/  SEL R3, R3, RZ, P1 ;  /* 0x000000ff03037207 */ /* 0x000fc60000800000 */
[----:B------:R-:W-:Y:S01]  /*1f70*/  LOP3.LUT R7, R7, UR6, RZ, 0x3c, !PT ;  /* 0x0000000607077c12 */ /* 0x000fe2000f8e3cff */
[----:B------:R-:W-:Y:S07]  /*1f80*/  @P2 BRA `(.L_x_30) ;  /* 0xfffffffc00002947 */ /* 0x000fee000383ffff */
.L_x_23:
[----:B01----:R-:W0:Y:S02]  /*1f90*/  LDC R0, c[0x0][0x28c] ;  /* 0x0000a300ff007b82 */ /* 0x003e240000000800 */
[----:B0-----:R-:W-:-:S13]  /*1fa0*/  ISETP.GE.AND P1, PT, R0, 0x1, PT ;  /* 0x000000010000780c */ /* 0x001fda0003f26270 */
[----:B------:R-:W-:Y:S05]  /*1fb0*/  @!P1 BRA `(.L_x_31) ;  /* 0x0000000000449947 */ /* 0x000fea0003800000 */
[----:B------:R-:W-:Y:S05]  /*1fc0*/  @!P0 BRA `(.L_x_32) ;  /* 0x0000000000048947 */ /* 0x000fea0003800000 */
[----:B------:R-:W-:Y:S01]  /*1fd0*/  BPT.TRAP 0x1 ;  /* 0x000000040000795c */ /* 0x000fe20000300000 */
.L_x_32:
[----:B------:R-:W-:-:S13]  /*1fe0*/  ISETP.NE.AND P0, PT, R22, RZ, PT ;  /* 0x000000ff1600720c */ /* 0x000fda0003f05270 */
[----:B------:R-:W-:-:S05]  /*1ff0*/  VOTEU.ANY UP0, P0 ;  /* 0x00000000003f7886 */ /* 0x000fca0000000100 */
[----:B------:R-:W-:-:S06]  /*2000*/  @UP0 UIADD3 UR4, UR44, UR41, URZ ;  /* 0x000000292c040290 */ /* 0x000fcc000fffe03f */
[----:B------:R-:W-:Y:S02]  /*2010*/  IMAD.U32 R4, RZ, RZ, UR4 ;  /* 0x00000004ff047e24 */ /* 0x000fe4000f8e00ff */
[----:B------:R-:W-:Y:S02]  /*2020*/  IMAD.U32 R3, RZ, RZ, UR4 ;  /* 0x00000004ff037e24 */ /* 0x000fe4000f8e00ff */
[----:B------:R-:W-:-:S05]  /*2030*/  @P0 IMAD.WIDE.U32 R4, R4, -0x45d1745d, RZ ;  /* 0xba2e8ba304040825 */ /* 0x000fca00078e00ff */
[----:B------:R-:W-:-:S05]  /*2040*/  @P0 SHF.R.U32.HI R0, RZ, 0x3, R5 ;  /* 0x00000003ff000819 */ /* 0x000fca0000011605 */
[----:B------:R-:W-:-:S04]  /*2050*/  @P0 IMAD R0, R0, -0xb, R3 ;  /* 0xfffffff500000824 */ /* 0x000fc800078e0203 */
[----:B------:R-:W-:-:S04]  /*2060*/  @P0 IMAD R0, R0, 0x8, R6 ;  /* 0x0000000800000824 */ /* 0x000fc800078e0206 */
[----:B------:R-:W-:-:S05]  /*2070*/  @P0 VIADD R0, R0, 0x58 ;  /* 0x0000005800000836 */ /* 0x000fca0000000000 */
[----:B------:R-:W-:-:S04]  /*2080*/  @P0 PRMT R0, R19, 0x654, R0 ;  /* 0x0000065413000816 */ /* 0x000fc80000000000 */
[----:B------:R0:W-:Y:S01]  /*2090*/  @P0 SYNCS.ARRIVE.TRANS64.RED.A1T0 RZ, [R0+URZ], RZ ;  /* 0x000000ff00ff09a7 */ /* 0x0001e2000810043f */
[----:B------:R-:W-:-:S13]  /*20a0*/  ISETP.GT.U32.AND P0, PT, R18, 0x1, PT ;  /* 0x000000011200780c */ /* 0x000fda0003f04070 */
[----:B0-----:R-:W-:Y:S05]  /*20b0*/  @P0 BRA `(.L_x_31) ;  /* 0x0000000000040947 */ /* 0x001fea0003800000 */
[----:B------:R-:W-:Y:S01]  /*20c0*/  BPT.TRAP 0x1 ;  /* 0x000000040000795c */ /* 0x000fe20000300000 */
.L_x_31:
[----:B------:R-:W-:Y:S01]  /*20d0*/  IMAD.SHL.U32 R102, R102, 0x40, RZ ;  /* 0x0000004066667824 */ /* 0x000fe200078e00ff */
[----:B------:R-:W-:Y:S01]  /*20e0*/  UIADD3 UR41, UR43, UR41, URZ ;  /* 0x000000292b297290 */ /* 0x000fe2000fffe03f */
[----:B------:R-:W-:Y:S01]  /*20f0*/  SHF.R.S32.HI R11, RZ, 0x1f, R23 ;  /* 0x0000001fff0b7819 */ /* 0x000fe20000011417 */
[----:B------:R-:W-:Y:S01]  /*2100*/  ULDC UR7, c[0x0][0x288] ;  /* 0x0000a20000077ab9 */ /* 0x000fe20000000800 */
[----:B------:R-:W-:Y:S01]  /*2110*/  IMAD.SHL.U32 R6, R109, 0x100, RZ ;  /* 0x000001006d067824 */ /* 0x000fe200078e00ff */
[C---:B------:R-:W-:Y:S01]  /*2120*/  LOP3.LUT R8, R102.reuse, 0x6, R98, 0xf8, !PT ;  /* 0x0000000666087812 */ /* 0x040fe200078ef862 */
[----:B------:R-:W-:Y:S01]  /*2130*/  UISETP.GT.U32.AND UP0, UPT, UR41, 0xa, UPT ;  /* 0x0000000a2900788c */ /* 0x000fe2000bf04070 */
[----:B------:R-:W-:Y:S01]  /*2140*/  ISETP.GE.AND P0, PT, R102, UR7, PT ;  /* 0x0000000766007c0c */ /* 0x000fe2000bf06270 */
[----:B------:R-:W-:Y:S01]  /*2150*/  ULDC.64 UR4, c[0x0][0x5d0] ;  /* 0x0001740000047ab9 */ /* 0x000fe20000000a00 */
[----:B------:R-:W-:Y:S01]  /*2160*/  SHF.R.S32.HI R9, RZ, 0x1f, R8 ;  /* 0x0000001fff097819 */ /* 0x000fe20000011408 */
[----:B------:R-:W-:Y:S01]  /*2170*/  ULDC UR10, c[0x0][0x284] ;  /* 0x0000a100000a7ab9 */ /* 0x000fe20000000800 */
[----:B------:R-:W-:Y:S01]  /*2180*/  IMAD R0, R11, UR4, RZ ;  /* 0x000000040b007c24 */ /* 0x000fe2000f8e02ff */
[----:B------:R-:W-:Y:S01]  /*2190*/  UISETP.LT.U32.AND UP0, UPT, UR43, 0xb, UP0 ;  /* 0x0000000b2b00788c */ /* 0x000fe20008701070 */
[----:B------:R-:W-:Y:S01]  /*21a0*/  ISETP.GE.OR P0, PT, R6, UR10, P0 ;  /* 0x0000000a06007c0c */ /* 0x000fe20008706670 */
[----:B------:R-:W-:Y:S01]  /*21b0*/  UISETP.GE.U32.AND UP1, UPT, UR43, 0xb, UPT ;  /* 0x0000000b2b00788c */ /* 0x000fe2000bf26070 */
[C---:B------:R-:W-:Y:S01]  /*21c0*/  IMAD R3, R23.reuse, UR5, R0 ;  /* 0x0000000517037c24 */ /* 0x040fe2000f8e0200 */
[----:B------:R-:W-:Y:S01]  /*21d0*/  USEL UR6, URZ, 0x1, !UP0 ;  /* 0x000000013f067887 */ /* 0x000fe2000c000000 */
[----:B------:R-:W-:Y:S01]  /*21e0*/  IMAD.WIDE.U32 R4, R23, UR4, R8 ;  /* 0x0000000417047c25 */ /* 0x000fe2000f8e0008 */
[----:B------:R-:W-:Y:S01]  /*21f0*/  UIMAD.WIDE.U32 UR4, UR41, -0x45d1745d, URZ ;  /* 0xba2e8ba3290478a5 */ /* 0x000fe2000f8e003f */
[----:B------:R-:W-:-:S02]  /*2200*/  ULDC.64 UR8, c[0x0][0x5c8] ;  /* 0x0001720000087ab9 */ /* 0x000fc40000000a00 */
[----:B------:R-:W-:Y:S01]  /*2210*/  IMAD.WIDE R108, R109, 0x100, R88 ;  /* 0x000001006d6c7825 */ /* 0x000fe200078e0258 */
[----:B------:R-:W-:Y:S02]  /*2220*/  USHF.R.U32.HI UR4, URZ, 0x3, UR5 ;  /* 0x000000033f047899 */ /* 0x000fe40008011605 */
[----:B------:R-:W-:Y:S01]  /*2230*/  ULOP3.LUT UR40, UR40, UR6, URZ, 0x3c, !UPT ;  /* 0x0000000628287292 */ /* 0x000fe2000f8e3c3f */
[----:B------:R-:W-:Y:S01]  /*2240*/  IMAD R7, R109, UR8, RZ ;  /* 0x000000086d077c24 */ /* 0x000fe2000f8e02ff */
[----:B------:R-:W-:Y:S01]  /*2250*/  UIMAD UR41, UR4, -0xb, UR41 ;  /* 0xfffffff5042978a4 */ /* 0x000fe2000f8e0229 */
[----:B------:R-:W-:Y:S01]  /*2260*/  IMAD.IADD R5, R5, 0x1, R3 ;  /* 0x0000000105057824 */ /* 0x000fe200078e0203 */
[----:B------:R-:W-:Y:S01]  /*2270*/  @UP1 ULOP3.LUT UR40, UR40, 0x1, UR4, 0x78, !UPT ;  /* 0x0000000128281892 */ /* 0x000fe2000f8e7804 */
[C---:B------:R-:W-:Y:S02]  /*2280*/  IMAD R7, R108.reuse, UR9, R7 ;  /* 0x000000096c077c24 */ /* 0x040fe4000f8e0207 */
[----:B------:R-:W-:-:S04]  /*2290*/  IMAD.WIDE.U32 R112, R108, UR8, R4 ;  /* 0x000000086c707c25 */ /* 0x000fc8000f8e0004 */
[----:B------:R-:W-:Y:S01]  /*22a0*/  IMAD.MOV.U32 R0, RZ, RZ, -0x1 ;  /* 0xffffffffff007424 */ /* 0x000fe200078e00ff */
[----:B------:R-:W-:Y:S06]  /*22b0*/  @P0 BRA `(.L_x_33) ;  /* 0x0000004c00100947 */ /* 0x000fec0003800000 */
[----:B-----5:R-:W-:Y:S01]  /*22c0*/  FSETP.NEU.AND P1, PT, R91, RZ, PT ;  /* 0x000000ff5b00720b */ /* 0x020fe20003f2d000 */
[----:B------:R-:W-:Y:S01]  /*22d0*/  IMAD.IADD R4, R97, 0x1, -R102 ;  /* 0x0000000161047824 */ /* 0x000fe200078e0a66 */
[----:B------:R-:W-:Y:S01]  /*22e0*/  BSSY B0, `(.L_x_33) ;  /* 0x00004c1000007945 */ /* 0x000fe20003800000 */
[----:B------:R-:W-:Y:S02]  /*22f0*/  IMAD.IADD R3, R101, 0x1, -R6 ;  /* 0x0000000165037824 */ /* 0x000fe400078e0a06 */
[----:B------:R-:W-:Y:S01]  /*2300*/  IMAD.IADD R105, R113, 0x1, R7 ;  /* 0x0000000171697824 */ /* 0x000fe200078e0207 */
[----:B------:R-:W-:-:S04]  /*2310*/  ISETP.GT.AND P6, PT, R4, RZ, PT ;  /* 0x000000ff0400720c */ /* 0x000fc80003fc4270 */
[----:B------:R-:W-:-:S03]  /*2320*/  ISETP.GT.AND P0, PT, R3, RZ, P6 ;  /* 0x000000ff0300720c */ /* 0x000fc60003704270 */
[----:B------:R-:W-:Y:S10]  /*2330*/  @!P1 BRA `(.L_x_34) ;  /* 0x0000003400809947 */ /* 0x000ff40003800000 */
[----:B------:R-:W0:Y:S01]  /*2340*/  LDC.64 R14, c[0x0][0x5b8] ;  /* 0x00016e00ff0e7b82 */ /* 0x000e220000000a00 */
[----:B------:R-:W-:-:S07]  /*2350*/  ULDC.64 UR4, c[0x0][0x5c0] ;  /* 0x0001700000047ab9 */ /* 0x000fce0000000a00 */
[----:B------:R-:W1:Y:S08]  /*2360*/  LDC.64 R106, c[0x0][0x5b0] ;  /* 0x00016c00ff6a7b82 */ /* 0x000e700000000a00 */
[----:B------:R-:W2:Y:S01]  /*2370*/  LDC.64 R12, c[0x0][0x5a8] ;  /* 0x00016a00ff0c7b82 */ /* 0x000ea20000000a00 */
[-C--:B0-----:R-:W-:Y:S02]  /*2380*/  IMAD R6, R11, R14.reuse, RZ ;  /* 0x0000000e0b067224 */ /* 0x081fe400078e02ff */
[----:B------:R-:W-:-:S04]  /*2390*/  IMAD.WIDE.U32 R20, R23, R14, R8 ;  /* 0x0000000e17147225 */ /* 0x000fc800078e0008 */
[----:B------:R-:W-:Y:S02]  /*23a0*/  IMAD R115, R23, R15, R6 ;  /* 0x0000000f17737224 */ /* 0x000fe400078e0206 */
[-C--:B-1----:R-:W-:Y:S02]  /*23b0*/  IMAD R5, R109, R106.reuse, RZ ;  /* 0x0000006a6d057224 */ /* 0x082fe400078e02ff */
[----:B------:R-:W-:Y:S02]  /*23c0*/  IMAD.IADD R103, R21, 0x1, R115 ;  /* 0x0000000115677824 */ /* 0x000fe400078e0273 */
[----:B------:R-:W-:Y:S02]  /*23d0*/  IMAD.MOV.U32 R102, RZ, RZ, R20 ;  /* 0x000000ffff667224 */ /* 0x000fe400078e0014 */
[C---:B------:R-:W-:Y:S02]  /*23e0*/  IMAD R119, R108.reuse, R107, R5 ;  /* 0x0000006b6c777224 */ /* 0x040fe400078e0205 */
[----:B------:R-:W-:-:S04]  /*23f0*/  IMAD.WIDE.U32 R6, R108, R106, R102 ;  /* 0x0000006a6c067225 */ /* 0x000fc800078e0066 */
[----:B------:R-:W-:Y:S01]  /*2400*/  IMAD.IADD R5, R7, 0x1, R119 ;  /* 0x0000000107057824 */ /* 0x000fe200078e0277 */
[----:B--2---:R-:W-:-:S04]  /*2410*/  LEA R10, P1, R6, R12, 0x1 ;  /* 0x0000000c060a7211 */ /* 0x004fc800078208ff */
[----:B------:R-:W-:-:S05]  /*2420*/  LEA.HI.X R11, R6, R13, R5, 0x1, P1 ;  /* 0x0000000d060b7211 */ /* 0x000fca00008f0c05 */
[----:B------:R-:W2:Y:S01]  /*2430*/  @P0 LDG.E.LTC128B.U16 R5, desc[UR38][R10.64] ;  /* 0x000000260a050981 */ /* 0x000ea2000c1e1520 */
[----:B------:R-:W-:Y:S01]  /*2440*/  ISETP.GT.AND P4, PT, R4, 0x1, PT ;  /* 0x000000010400780c */ /* 0x000fe20003f84270 */
[----:B------:R-:W-:Y:S01]  /*2450*/  IMAD.WIDE.U32 R6, R108, R106, R8 ;  /* 0x0000006a6c067225 */ /* 0x000fe200078e0008 */
[----:B------:R-:W-:Y:S01]  /*2460*/  BSSY B1, `(.L_x_35) ;  /* 0x0000013000017945 */ /* 0x000fe20003800000 */
[----:B------:R-:W-:Y:S02]  /*2470*/  SHF.L.U64.HI R113, R106, 0x3, R107 ;  /* 0x000000036a717819 */ /* 0x000fe4000001026b */
[----:B------:R-:W-:Y:S01]  /*2480*/  IMAD.IADD R7, R119, 0x1, R7 ;  /* 0x0000000177077824 */ /* 0x000fe200078e0207 */
[----:B------:R-:W-:Y:S01]  /*2490*/  P2R R118, PR, RZ, 0x10 ;  /* 0x00000010ff767803 */ /* 0x000fe20000000000 */
[----:B------:R-:W-:-:S04]  /*24a0*/  IMAD.WIDE.U32 R110, R23, R14, R6 ;  /* 0x0000000e176e7225 */ /* 0x000fc800078e0006 */
[----:B------:R-:W-:Y:S01]  /*24b0*/  IMAD.IADD R7, R115, 0x1, R111 ;  /* 0x0000000173077824 */ /* 0x000fe200078e026f */
[----:B------:R-:W-:-:S04]  /*24c0*/  LEA R6, P2, R110, R12, 0x1 ;  /* 0x0000000c6e067211 */ /* 0x000fc800078408ff */
[----:B------:R-:W-:Y:S01]  /*24d0*/  LEA.HI.X R7, R110, R13, R7, 0x1, P2 ;  /* 0x0000000d6e077211 */ /* 0x000fe200010f0c07 */
[----:B--2---:R-:W-:-:S04]  /*24e0*/  IMAD.U32 R104, R5, 0x10000, RZ ;  /* 0x0001000005687824 */ /* 0x004fc800078e00ff */
[----:B------:R-:W-:Y:S01]  /*24f0*/  FMUL R15, R104, R91 ;  /* 0x0000005b680f7220 */ /* 0x000fe20000400000 */
[----:B------:R-:W-:-:S03]  /*2500*/  LEA R104, P1, R112, UR4, 0x1 ;  /* 0x0000000470687c11 */ /* 0x000fc6000f8208ff */
[----:B------:R-:W-:Y:S01]  /*2510*/  FFMA R15, R56, R90, R15 ;  /* 0x0000005a380f7223 */ /* 0x000fe2000000000f */
[----:B------:R-:W-:Y:S01]  /*2520*/  LEA.HI.X R105, R112, UR5, R105, 0x1, P1 ;  /* 0x0000000570697c11 */ /* 0x000fe200088f0c69 */
[----:B------:R-:W-:Y:S01]  /*2530*/  IMAD.SHL.U32 R112, R106, 0x8, RZ ;  /* 0x000000086a707824 */ /* 0x000fe200078e00ff */
[----:B------:R-:W-:Y:S02]  /*2540*/  ISETP.GT.AND P1, PT, R3, RZ, P4 ;  /* 0x000000ff0300720c */ /* 0x000fe40002724270 */
[----:B------:R-:W-:-:S05]  /*2550*/  F2FP.BF16.F32.PACK_AB R15, RZ, R15 ;  /* 0x0000000fff0f723e */ /* 0x000fca00000010ff */
[----:B------:R0:W-:Y:S06]  /*2560*/  @P0 STG.E.U16 desc[UR38][R104.64], R15 ;  /* 0x0000000f68000986 */ /* 0x0001ec000c101526 */
[----:B------:R-:W-:Y:S05]  /*2570*/  @!P1 BRA `(.L_x_36) ;  /* 0x0000000000049947 */ /* 0x000fea0003800000 */
[----:B------:R1:W5:Y:S02]  /*2580*/  LDG.E.LTC128B.U16 R5, desc[UR38][R6.64+0x2] ;  /* 0x0000022606057981 */ /* 0x000364000c1e1520 */
.L_x_36:
[----:B------:R-:W-:Y:S05]  /*2590*/  BSYNC B1 ;  /* 0x0000000000017941 */ /* 0x000fea0003800000 */
.L_x_35:
[----:B-----5:R-:W-:Y:S01]  /*25a0*/  IMAD.U32 R10, R5, 0x10000, RZ ;  /* 0x00010000050a7824 */ /* 0x020fe200078e00ff */
[----:B------:R-:W-:Y:S01]  /*25b0*/  ISETP.GT.AND P0, PT, R3, 0x8, P6 ;  /* 0x000000080300780c */ /* 0x000fe20003704270 */
[----:B------:R-:W-:Y:S01]  /*25c0*/  IMAD.WIDE.U32 R116, R108, R106, R112 ;  /* 0x0000006a6c747225 */ /* 0x000fe200078e0070 */
[----:B0-----:R-:W-:-:S03]  /*25d0*/  PRMT R15, R5, 0x7610, R15 ;  /* 0x00007610050f7816 */ /* 0x001fc6000000000f */
[----:B------:R-:W-:Y:S01]  /*25e0*/  FMUL R10, R10, R91 ;  /* 0x0000005b0a0a7220 */ /* 0x000fe20000400000 */
[----:B------:R-:W-:Y:S01]  /*25f0*/  IMAD.IADD R119, R119, 0x1, R117 ;  /* 0x0000000177777824 */ /* 0x000fe200078e0275 */
[----:B------:R-:W-:Y:S02]  /*2600*/  IADD3 R11, P2, R20, R116, RZ ;  /* 0x00000074140b7210 */ /* 0x000fe40007f5e0ff */
[----:B------:R-:W-:-:S03]  /*2610*/  FFMA R57, R57, R90, R10 ;  /* 0x0000005a39397223 */ /* 0x000fc6000000000a */
[----:B------:R-:W-:Y:S01]  /*2620*/  IMAD.X R56, R119, 0x1, R103, P2 ;  /* 0x0000000177387824 */ /* 0x000fe200010e0667 */
[C---:B------:R-:W-:Y:S02]  /*2630*/  LEA R10, P2, R11.reuse, R12, 0x1 ;  /* 0x0000000c0b0a7211 */ /* 0x040fe400078408ff */
[----:B------:R-:W-:Y:S02]  /*2640*/  F2FP.BF16.F32.PACK_AB R57, RZ, R57 ;  /* 0x00000039ff39723e */ /* 0x000fe400000010ff */
[----:B------:R-:W-:Y:S01]  /*2650*/  LEA.HI.X R11, R11, R13, R56, 0x1, P2 ;  /* 0x0000000d0b0b7211 */ /* 0x000fe200010f0c38 */
[----:B------:R-:W-:Y:S01]  /*2660*/  @P1 IMAD.MOV.U32 R56, RZ, RZ, R104 ;  /* 0x000000ffff381224 */ /* 0x000fe200078e0068 */
[----:B------:R-:W-:Y:S01]  /*2670*/  PRMT R111, R57, 0x7610, R111 ;  /* 0x00007610396f7816 */ /* 0x000fe2000000006f */
[----:B------:R-:W-:-:S05]  /*2680*/  @P1 IMAD.MOV.U32 R57, RZ, RZ, R105 ;  /* 0x000000ffff391224 */ /* 0x000fca00078e0069 */
[----:B------:R0:W-:Y:S04]  /*2690*/  @P1 STG.E.U16 desc[UR38][R56.64+0x2], R111 ;  /* 0x0000026f38001986 */ /* 0x0001e8000c101526 */
[----:B------:R-:W2:Y:S01]  /*26a0*/  @P0 LDG.E.LTC128B.U16 R15, desc[UR38][R10.64] ;  /* 0x000000260a0f0981 */ /* 0x000ea2000c1e1520 */
[----:B------:R-:W-:Y:S01]  /*26b0*/  IADD3 R116, P1, R8, R116, RZ ;  /* 0x0000007408747210 */ /* 0x000fe20007f3e0ff */
[----:B------:R-:W-:Y:S01]  /*26c0*/  BSSY B1, `(.L_x_37) ;  /* 0x0000012000017945 */ /* 0x000fe20003800000 */
[----:B------:R-:W-:-:S03]  /*26d0*/  SHF.L.U64.HI R121, R92, 0x1, R95 ;  /* 0x000000015c797819 */ /* 0x000fc6000001025f */
[----:B------:R-:W-:Y:S01]  /*26e0*/  IMAD.X R117, R9, 0x1, R119, P1 ;  /* 0x0000000109757824 */ /* 0x000fe200008e0677 */
[----:B------:R-:W-:Y:S01]  /*26f0*/  ISETP.GT.AND P1, PT, R3, 0x8, P4 ;  /* 0x000000080300780c */ /* 0x000fe20002724270 */
[----:B------:R-:W-:Y:S02]  /*2700*/  IMAD.SHL.U32 R119, R92, 0x2, RZ ;  /* 0x000000025c777824 */ /* 0x000fe400078e00ff */
[----:B------:R-:W-:-:S04]  /*2710*/  IMAD.WIDE.U32 R116, R23, R14, R116 ;  /* 0x0000000e17747225 */ /* 0x000fc800078e0074 */
[----:B0-----:R-:W-:Y:S01]  /*2720*/  IMAD.IADD R57, R115, 0x1, R117 ;  /* 0x0000000173397824 */ /* 0x001fe200078e0275 */
[----:B------:R-:W-:-:S04]  /*2730*/  LEA R56, P3, R116, R12, 0x1 ;  /* 0x0000000c74387211 */ /* 0x000fc800078608ff */
[----:B------:R-:W-:Y:S01]  /*2740*/  LEA.HI.X R57, R116, R13, R57, 0x1, P3 ;  /* 0x0000000d74397211 */ /* 0x000fe200018f0c39 */
[----:B--2---:R-:W-:-:S04]  /*2750*/  IMAD.U32 R110, R15, 0x10000, RZ ;  /* 0x000100000f6e7824 */ /* 0x004fc800078e00ff */
[----:B------:R-:W-:Y:S01]  /*2760*/  FMUL R5, R110, R91 ;  /* 0x0000005b6e057220 */ /* 0x000fe20000400000 */
[----:B------:R-:W-:-:S03]  /*2770*/  IADD3 R110, P2, R119, R104, RZ ;  /* 0x00000068776e7210 */ /* 0x000fc60007f5e0ff */
[----:B------:R-:W-:Y:S02]  /*2780*/  FFMA R5, R58, R90, R5 ;  /* 0x0000005a3a057223 */ /* 0x000fe40000000005 */
[----:B------:R-:W-:-:S03]  /*2790*/  IMAD.X R111, R121, 0x1, R105, P2 ;  /* 0x00000001796f7824 */ /* 0x000fc600010e0669 */
[----:B------:R-:W-:-:S05]  /*27a0*/  F2FP.BF16.F32.PACK_AB R5, RZ, R5 ;  /* 0x00000005ff05723e */ /* 0x000fca00000010ff */
[----:B------:R0:W-:Y:S01]  /*27b0*/  @P0 STG.E.U16 desc[UR38][R110.64], R5 ;  /* 0x000000056e000986 */ /* 0x0001e2000c101526 */
[----:B------:R-:W-:Y:S05]  /*27c0*/  @!P1 BRA `(.L_x_38) ;  /* 0x0000000000049947 */ /* 0x000fea0003800000 */
[----:B------:R2:W5:Y:S02]  /*27d0*/  LDG.E.LTC128B.U16 R15, desc[UR38][R56.64+0x2] ;  /* 0x00000226380f7981 */ /* 0x000564000c1e1520 */
.L_x_38:
[----:B------:R-:W-:Y:S05]  /*27e0*/  BSYNC B1 ;  /* 0x0000000000017941 */ /* 0x000fea0003800000 */
.L_x_37:
[----:B-----5:R-:W-:Y:S01]  /*27f0*/  IMAD.U32 R10, R15, 0x10000, RZ ;  /* 0x000100000f0a7824 */ /* 0x020fe200078e00ff */
[----:B------:R-:W-:Y:S01]  /*2800*/  ISETP.GT.AND P4, PT, R4, 0x8, PT ;  /* 0x000000080400780c */ /* 0x000fe20003f84270 */
[----:B------:R-:W-:Y:S01]  /*2810*/  IMAD.MOV.U32 R58, RZ, RZ, R110 ;  /* 0x000000ffff3a7224 */ /* 0x000fe200078e006e */
[----:B------:R-:W-:Y:S01]  /*2820*/  BSSY B1, `(.L_x_39) ;  /* 0x000000b000017945 */ /* 0x000fe20003800000 */
[----:B------:R-:W-:Y:S01]  /*2830*/  FMUL R10, R10, R91 ;  /* 0x0000005b0a0a7220 */ /* 0x000fe20000400000 */
[----:B------:R-:W-:Y:S02]  /*2840*/  ISETP.GT.AND P0, PT, R3, RZ, P4 ;  /* 0x000000ff0300720c */ /* 0x000fe40002704270 */
[----:B------:R-:W-:Y:S01]  /*2850*/  P2R R117, PR, RZ, 0x10 ;  /* 0x00000010ff757803 */ /* 0x000fe20000000000 */
[----:B------:R-:W-:Y:S01]  /*2860*/  FFMA R10, R59, R90, R10 ;  /* 0x0000005a3b0a7223 */ /* 0x000fe2000000000a */
[----:B------:R-:W-:Y:S01]  /*2870*/  IMAD.MOV.U32 R59, RZ, RZ, R111 ;  /* 0x000000ffff3b7224 */ /* 0x000fe200078e006f */
[----:B------:R-:W-:-:S03]  /*2880*/  PRMT R116, R15, 0x7610, R116 ;  /* 0x000076100f747816 */ /* 0x000fc60000000074 */
[----:B------:R-:W-:-:S05]  /*2890*/  F2FP.BF16.F32.PACK_AB R10, RZ, R10 ;  /* 0x0000000aff0a723e */ /* 0x000fca00000010ff */
[----:B------:R3:W-:Y:S01]  /*28a0*/  @P1 STG.E.U16 desc[UR38][R58.64+0x2], R10 ;  /* 0x0000020a3a001986 */ /* 0x0007e2000c101526 */
[----:B------:R-:W-:Y:S05]  /*28b0*/  @!P0 BRA `(.L_x_40) ;  /* 0x0000000000048947 */ /* 0x000fea0003800000 */
[----:B------:R4:W5:Y:S02]  /*28c0*/  LDG.E.LTC128B.U16 R116, desc[UR38][R6.64+0x10] ;  /* 0x0000102606747981 */ /* 0x000964000c1e1520 */
.L_x_40:
[----:B------:R-:W-:Y:S05]  /*28d0*/  BSYNC B1 ;  /* 0x0000000000017941 */ /* 0x000fea0003800000 */
.L_x_39:
[----:B---3-5:R-:W-:Y:S01]  /*28e0*/  IMAD.U32 R10, R116, 0x10000, RZ ;  /* 0x00010000740a7824 */ /* 0x028fe200078e00ff */
[C---:B0-----:R-:W-:Y:S01]  /*28f0*/  SHF.L.U64.HI R5, R93.reuse, 0x1, R94 ;  /* 0x000000015d057819 */ /* 0x041fe2000001025e */
[----:B------:R-:W-:Y:S01]  /*2900*/  IMAD.SHL.U32 R15, R93, 0x2, RZ ;  /* 0x000000025d0f7824 */ /* 0x000fe200078e00ff */
[----:B------:R-:W-:Y:S01]  /*2910*/  ISETP.GT.AND P3, PT, R4, 0x9, PT ;  /* 0x000000090400780c */ /* 0x000fe20003f64270 */
[----:B------:R-:W-:Y:S01]  /*2920*/  FMUL R11, R10, R91 ;  /* 0x0000005b0a0b7220 */ /* 0x000fe20000400000 */
[----:B------:R-:W-:Y:S02]  /*2930*/  BSSY B1, `(.L_x_41) ;  /* 0x000000a000017945 */ /* 0x000fe40003800000 */
[----:B------:R-:W-:Y:S01]  /*2940*/  IADD3 R10, P1, P2, R15, R104, R119 ;  /* 0x000000680f0a7210 */ /* 0x000fe20007a3e077 */
[----:B------:R-:W-:Y:S01]  /*2950*/  FFMA R60, R60, R90, R11 ;  /* 0x0000005a3c3c7223 */ /* 0x000fe2000000000b */
[----:B------:R-:W-:Y:S02]  /*2960*/  P2R R119, PR, RZ, 0x8 ;  /* 0x00000008ff777803 */ /* 0x000fe40000000000 */
[----:B------:R-:W-:-:S02]  /*2970*/  IADD3.X R11, R5, R105, R121, P1, P2 ;  /* 0x00000069050b7210 */ /* 0x000fc40000fe4479 */
[----:B------:R-:W-:Y:S02]  /*2980*/  F2FP.BF16.F32.PACK_AB R60, RZ, R60 ;  /* 0x0000003cff3c723e */ /* 0x000fe400000010ff */
[----:B------:R-:W-:-:S03]  /*2990*/  ISETP.GT.AND P1, PT, R3, RZ, P3 ;  /* 0x000000ff0300720c */ /* 0x000fc60001f24270 */
[----:B------:R0:W-:Y:S10]  /*29a0*/  @P0 STG.E.U16 desc[UR38][R104.64+0x10], R60 ;  /* 0x0000103c68000986 */ /* 0x0001f4000c101526 */
[----:B------:R-:W-:Y:S05]  /*29b0*/  @!P1 BRA `(.L_x_42) ;  /* 0x0000000000049947 */ /* 0x000fea0003800000 */
[----:B------:R3:W5:Y:S02]  /*29c0*/  LDG.E.LTC128B.U16 R116, desc[UR38][R6.64+0x12] ;  /* 0x0000122606747981 */ /* 0x000764000c1e1520 */
.L_x_42:
[----:B------:R-:W-:Y:S05]  /*29d0*/  BSYNC B1 ;  /* 0x0000000000017941 */ /* 0x000fea0003800000 */
.L_x_41:
[----:B0----5:R-:W-:Y:S01]  /*29e0*/  IMAD.U32 R60, R116, 0x10000, RZ ;  /* 0x00010000743c7824 */ /* 0x021fe200078e00ff */
[----:B------:R-:W-:Y:S01]  /*29f0*/  ISETP.GT.AND P0, PT, R3, 0x8, P4 ;  /* 0x000000080300780c */ /* 0x000fe20002704270 */
[----:B------:R-:W-:Y:S02]  /*2a00*/  BSSY B1, `(.L_x_43) ;  /* 0x000000a000017945 */ /* 0x000fe40003800000 */
[----:B------:R-:W-:-:S04]  /*2a10*/  FMUL R60, R60, R91 ;  /* 0x0000005b3c3c7220 */ /* 0x000fc80000400000 */
[----:B------:R-:W-:Y:S01]  /*2a20*/  FFMA R60, R61, R90, R60 ;  /* 0x0000005a3d3c7223 */ /* 0x000fe2000000003c */
[----:B------:R-:W-:-:S04]  /*2a30*/  @P1 IMAD.MOV.U32 R61, RZ, RZ, R105 ;  /* 0x000000ffff3d1224 */ /* 0x000fc800078e0069 */
[----:B------:R-:W-:-:S04]  /*2a40*/  F2FP.BF16.F32.PACK_AB R60, RZ, R60 ;  /* 0x0000003cff3c723e */ /* 0x000fc800000010ff */
[----:B------:R-:W-:Y:S01]  /*2a50*/  PRMT R120, R60, 0x7610, R120 ;  /* 0x000076103c787816 */ /* 0x000fe20000000078 */
[----:B------:R-:W-:-:S05]  /*2a60*/  @P1 IMAD.MOV.U32 R60, RZ, RZ, R104 ;  /* 0x000000ffff3c1224 */ /* 0x000fca00078e0068 */
[----:B------:R0:W-:Y:S01]  /*2a70*/  @P1 STG.E.U16 desc[UR38][R60.64+0x12], R120 ;  /* 0x000012783c001986 */ /* 0x0001e2000c101526 */
[----:B------:R-:W-:Y:S05]  /*2a80*/  @!P0 BRA `(.L_x_44) ;  /* 0x0000000000048947 */ /* 0x000fea0003800000 */
[----:B------:R0:W5:Y:S02]  /*2a90*/  LDG.E.LTC128B.U16 R116, desc[UR38][R56.64+0x10] ;  /* 0x0000102638747981 */ /* 0x000164000c1e1520 */
.L_x_44:
[----:B------:R-:W-:Y:S05]  /*2aa0*/  BSYNC B1 ;  /* 0x0000000000017941 */ /* 0x000fea0003800000 */
.L_x_43:
[----:B0----5:R-:W-:Y:S01]  /*2ab0*/  IMAD.U32 R60, R116, 0x10000, RZ ;  /* 0x00010000743c7824 */ /* 0x021fe200078e00ff */
[----:B------:R-:W-:Y:S01]  /*2ac0*/  ISETP.GT.AND P1, PT, R3, 0x8, P3 ;  /* 0x000000080300780c */ /* 0x000fe20001f24270 */
[----:B------:R-:W-:Y:S02]  /*2ad0*/  BSSY B1, `(.L_x_45) ;  /* 0x0000007000017945 */ /* 0x000fe40003800000 */
[----:B------:R-:W-:-:S04]  /*2ae0*/  FMUL R61, R60, R91 ;  /* 0x0000005b3c3d7220 */ /* 0x000fc80000400000 */
[----:B------:R-:W-:-:S05]  /*2af0*/  FFMA R61, R62, R90, R61 ;  /* 0x0000005a3e3d7223 */ /* 0x000fca000000003d */
[----:B------:R-:W-:-:S05]  /*2b00*/  F2FP.BF16.F32.PACK_AB R61, RZ, R61 ;  /* 0x0000003dff3d723e */ /* 0x000fca00000010ff */
[----:B------:R0:W-:Y:S01]  /*2b10*/  @P0 STG.E.U16 desc[UR38][R58.64+0x10], R61 ;  /* 0x0000103d3a000986 */ /* 0x0001e2000c101526 */
[----:B------:R-:W-:Y:S05]  /*2b20*/  @!P1 BRA `(.L_x_46) ;  /* 0x0000000000049947 */ /* 0x000fea0003800000 */
[----:B------:R0:W5:Y:S02]  /*2b30*/  LDG.E.LTC128B.U16 R116, desc[UR38][R56.64+0x12] ;  /* 0x0000122638747981 */ /* 0x000164000c1e1520 */
.L_x_46:
[----:B------:R-:W-:Y:S05]  /*2b40*/  BSYNC B1 ;  /* 0x0000000000017941 */ /* 0x000fea0003800000 */
.L_x_45:
[----:B-----5:R-:W-:Y:S01]  /*2b50*/  IMAD.U32 R60, R116, 0x10000, RZ ;  /* 0x00010000743c7824 */ /* 0x020fe200078e00ff */
[----:B------:R-:W-:Y:S01]  /*2b60*/  IADD3 R123, P0, R108, 0x80, RZ ;  /* 0x000000806c7b7810 */ /* 0x000fe20007f1e0ff */
[----:B------:R-:W-:Y:S01]  /*2b70*/  BSSY B1, `(.L_x_47) ;  /* 0x000000b000017945 */ /* 0x000fe20003800000 */
[----:B------:R-:W-:Y:S01]  /*2b80*/  ISETP.GT.AND P2, PT, R4, 0x10, PT ;  /* 0x000000100400780c */ /* 0x000fe20003f44270 */
[----:B------:R-:W-:Y:S02]  /*2b90*/  FMUL R60, R60, R91 ;  /* 0x0000005b3c3c7220 */ /* 0x000fe40000400000 */
[----:B------:R-:W-:Y:S01]  /*2ba0*/  IMAD.X R109, RZ, RZ, R109, P0 ;  /* 0x000000ffff6d7224 */ /* 0x000fe200000e066d */
[----:B------:R-:W-:Y:S01]  /*2bb0*/  ISETP.GT.AND P0, PT, R3, RZ, P2 ;  /* 0x000000ff0300720c */ /* 0x000fe20001704270 */
[----:B------:R-:W-:Y:S01]  /*2bc0*/  FFMA R60, R63, R90, R60 ;  /* 0x0000005a3f3c7223 */ /* 0x000fe2000000003c */
[----:B------:R-:W-:-:S04]  /*2bd0*/  P2R R120, PR, RZ, 0x4 ;  /* 0x00000004ff787803 */ /* 0x000fc80000000000 */
[----:B------:R-:W-:-:S05]  /*2be0*/  F2FP.BF16.F32.PACK_AB R60, RZ, R60 ;  /* 0x0000003cff3c723e */ /* 0x000fca00000010ff */
[----:B------:R0:W-:Y:S02]  /*2bf0*/  @P1 STG.E.U16 desc[UR38][R58.64+0x12], R60 ;  /* 0x0000123c3a001986 */ /* 0x0001e4000c101526 */
[----:B------:R-:W-:Y:S05]  /*2c00*/  @!P0 BRA `(.L_x_48) ;  /* 0x0000000000048947 */ /* 0x000fea0003800000 */
[----:B------:R0:W5:Y:S02]  /*2c10*/  LDG.E.LTC128B.U16 R116, desc[UR38][R6.64+0x20] ;  /* 0x0000202606747981 */ /* 0x000164000c1e1520 */
.L_x_48:
[----:B------:R-:W-:Y:S05]  /*2c20*/  BSYNC B1 ;  /* 0x0000000000017941 */ /* 0x000fea0003800000 */
.L_x_47:
[----:B0----5:R-:W-:Y:S01]  /*2c30*/  IMAD.U32 R60, R116, 0x10000, RZ ;  /* 0x00010000743c7824 */ /* 0x021fe200078e00ff */
[----:B------:R-:W-:Y:S01]  /*2c40*/  ISETP.GT.AND P1, PT, R4, 0x11, PT ;  /* 0x000000110400780c */ /* 0x000fe20003f24270 */
[-C--:B------:R-:W-:Y:S01]  /*2c50*/  IMAD.WIDE.U32 R62, R123, R106.reuse, R8 ;  /* 0x0000006a7b3e7225 */ /* 0x080fe200078e0008 */
[----:B------:R-:W-:Y:S03]  /*2c60*/  BSSY B1, `(.L_x_49) ;  /* 0x0000021000017945 */ /* 0x000fe60003800000 */
[----:B------:R-:W-:Y:S01]  /*2c70*/  FMUL R21, R60, R91 ;  /* 0x0000005b3c157220 */ /* 0x000fe20000400000 */
[----:B------:R-:W-:-:S03]  /*2c80*/  IMAD R60, R109, R106, RZ ;  /* 0x0000006a6d3c7224 */ /* 0x000fc600078e02ff */
[----:B------:R-:W-:Y:S01]  /*2c90*/  FFMA R21, R64, R90, R21 ;  /* 0x0000005a40157223 */ /* 0x000fe20000000015 */
[C---:B------:R-:W-:Y:S02]  /*2ca0*/  IMAD R121, R123.reuse, R107, R60 ;  /* 0x0000006b7b797224 */ /* 0x040fe400078e023c */
[----:B------:R-:W-:Y:S02]  /*2cb0*/  IMAD.WIDE.U32 R60, R123, R106, R102 ;  /* 0x0000006a7b3c7225 */ /* 0x000fe400078e0066 */
[----:B------:R-:W-:Y:S02]  /*2cc0*/  F2FP.BF16.F32.PACK_AB R21, RZ, R21 ;  /* 0x00000015ff15723e */ /* 0x000fe400000010ff */
[----:B------:R-:W-:Y:S02]  /*2cd0*/  IMAD.IADD R63, R121, 0x1, R63 ;  /* 0x00000001793f7824 */ /* 0x000fe400078e023f */
[----:B------:R-:W-:Y:S01]  /*2ce0*/  PRMT R107, R21, 0x7610, R107 ;  /* 0x00007610156b7816 */ /* 0x000fe2000000006b */
[----:B------:R-:W-:-:S02]  /*2cf0*/  IMAD.IADD R21, R61, 0x1, R121 ;  /* 0x000000013d157824 */ /* 0x000fc400078e0279 */
[----:B------:R-:W-:Y:S02]  /*2d00*/  IMAD.WIDE.U32 R108, R23, R14, R62 ;  /* 0x0000000e176c7225 */ /* 0x000fe400078e003e */
[----:B------:R0:W-:Y:S01]  /*2d10*/  @P0 STG.E.U16 desc[UR38][R104.64+0x20], R107 ;  /* 0x0000206b68000986 */ /* 0x0001e2000c101526 */
[----:B------:R-:W-:-:S04]  /*2d20*/  LEA R62, P0, R60, R12, 0x1 ;  /* 0x0000000c3c3e7211 */ /* 0x000fc800078008ff */
[----:B------:R-:W-:Y:S01]  /*2d30*/  LEA.HI.X R63, R60, R13, R21, 0x1, P0 ;  /* 0x0000000d3c3f7211 */ /* 0x000fe200000f0c15 */
[----:B------:R-:W-:Y:S01]  /*2d40*/  IMAD.IADD R21, R115, 0x1, R109 ;  /* 0x0000000173157824 */ /* 0x000fe200078e026d */
[----:B------:R-:W-:-:S04]  /*2d50*/  LEA R60, P0, R108, R12, 0x1 ;  /* 0x0000000c6c3c7211 */ /* 0x000fc800078008ff */
[----:B------:R-:W-:Y:S01]  /*2d60*/  LEA.HI.X R61, R108, R13, R21, 0x1, P0 ;  /* 0x0000000d6c3d7211 */ /* 0x000fe200000f0c15 */
[----:B0-----:R-:W-:-:S04]  /*2d70*/  IMAD.WIDE.U32 R106, R123, R106, R112 ;  /* 0x0000006a7b6a7225 */ /* 0x001fc800078e0070 */
[----:B------:R-:W-:Y:S01]  /*2d80*/  IMAD.IADD R121, R121, 0x1, R107 ;  /* 0x0000000179797824 */ /* 0x000fe200078e026b */
[----:B------:R-:W-:-:S05]  /*2d90*/  IADD3 R64, P0, R20, R106, RZ ;  /* 0x0000006a14407210 */ /* 0x000fca0007f1e0ff */
[----:B------:R-:W-:Y:S01]  /*2da0*/  IMAD.X R102, R121, 0x1, R103, P0 ;  /* 0x0000000179667824 */ /* 0x000fe200000e0667 */
[----:B------:R-:W-:-:S05]  /*2db0*/  IADD3 R20, P0, R8, R106, RZ ;  /* 0x0000006a08147210 */ /* 0x000fca0007f1e0ff */
[----:B------:R-:W-:Y:S01]  /*2dc0*/  IMAD.X R21, R9, 0x1, R121, P0 ;  /* 0x0000000109157824 */ /* 0x000fe200000e0679 */
[----:B------:R-:W-:Y:S01]  /*2dd0*/  LEA R8, P0, R64, R12, 0x1 ;  /* 0x0000000c40087211 */ /* 0x000fe200078008ff */
[----:B------:R-:W-:-:S03]  /*2de0*/  IMAD.WIDE.U32 R20, R23, R14, R20 ;  /* 0x0000000e17147225 */ /* 0x000fc600078e0014 */
[----:B------:R-:W-:Y:S02]  /*2df0*/  LEA.HI.X R9, R64, R13, R102, 0x1, P0 ;  /* 0x0000000d40097211 */ /* 0x000fe400000f0c66 */
[----:B------:R-:W-:Y:S01]  /*2e00*/  P2R R23, PR, RZ, 0x2 ;  /* 0x00000002ff177803 */ /* 0x000fe20000000000 */
[----:B------:R-:W-:Y:S01]  /*2e10*/  IMAD.IADD R115, R115, 0x1, R21 ;  /* 0x0000000173737824 */ /* 0x000fe200078e0215 */
[----:B------:R-:W-:-:S04]  /*2e20*/  LEA R12, P0, R20, R12, 0x1 ;  /* 0x0000000c140c7211 */ /* 0x000fc800078008ff */
[----:B------:R-:W-:Y:S02]  /*2e30*/  LEA.HI.X R13, R20, R13, R115, 0x1, P0 ;  /* 0x0000000d140d7211 */ /* 0x000fe400000f0c73 */
[----:B------:R-:W-:-:S13]  /*2e40*/  ISETP.GT.AND P0, PT, R3, RZ, P1 ;  /* 0x000000ff0300720c */ /* 0x000fda0000f04270 */
[----:B------:R-:W-:Y:S05]  /*2e50*/  @!P0 BRA `(.L_x_50) ;  /* 0x0000000000048947 */ /* 0x000fea0003800000 */
[----:B------:R0:W5:Y:S02]  /*2e60*/  LDG.E.LTC128B.U16 R116, desc[UR38][R6.64+0x22] ;  /* 0x0000222606747981 */ /* 0x000164000c1e1520 */
.L_x_50:
[----:B------:R-:W-:Y:S05]  /*2e70*/  BSYNC B1 ;  /* 0x0000000000017941 */ /* 0x000fea0003800000 */
.L_x_49:
[----:B-----5:R-:W-:Y:S01]  /*2e80*/  IMAD.U32 R14, R116, 0x10000, RZ ;  /* 0x00010000740e7824 */ /* 0x020fe200078e00ff */
[----:B------:R-:W-:Y:S01]  /*2e90*/  BSSY B1, `(.L_x_51) ;  /* 0x000000a000017945 */ /* 0x000fe20003800000 */
[----:B------:R-:W-:Y:S02]  /*2ea0*/  @P0 IMAD.MOV.U32 R20, RZ, RZ, R104 ;  /* 0x000000ffff140224 */ /* 0x000fe400078e0068 */
[----:B------:R-:W-:Y:S01]  /*2eb0*/  FMUL R14, R14, R91 ;  /* 0x0000005b0e0e7220 */ /* 0x000fe20000400000 */
[----:B------:R-:W-:-:S03]  /*2ec0*/  @P0 IMAD.MOV.U32 R21, RZ, RZ, R105 ;  /* 0x000000ffff150224 */ /* 0x000fc600078e0069 */
[----:B------:R-:W-:-:S05]  /*2ed0*/  FFMA R14, R65, R90, R14 ;  /* 0x0000005a410e7223 */ /* 0x000fca000000000e */
[----:B------:R-:W-:-:S05]  /*2ee0*/  F2FP.BF16.F32.PACK_AB R14, RZ, R14 ;  /* 0x0000000eff0e723e */ /* 0x000fca00000010ff */
[----:B------:R0:W-:Y:S01]  /*2ef0*/  @P0 STG.E.U16 desc[UR38][R20.64+0x22], R14 ;  /* 0x0000220e14000986 */ /* 0x0001e2000c101526 */
[----:B------:R-:W-:-:S13]  /*2f00*/  ISETP.GT.AND P0, PT, R3, 0x8, P2 ;  /* 0x000000080300780c */ /* 0x000fda0001704270 */
[----:B0-----:R-:W-:Y:S05]  /*2f10*/  @!P0 BRA `(.L_x_52) ;  /* 0x0000000000048947 */ /* 0x001fea0003800000 */
[----:B------:R0:W5:Y:S02]  /*2f20*/  LDG.E.LTC128B.U16 R116, desc[UR38][R56.64+0x20] ;  /* 0x0000202638747981 */ /* 0x000164000c1e1520 */
.L_x_52:
[----:B------:R-:W-:Y:S05]  /*2f30*/  BSYNC B1 ;  /* 0x0000000000017941 */ /* 0x000fea0003800000 */
.L_x_51:
[----:B-----5:R-:W-:Y:S01]  /*2f40*/  IMAD.U32 R14, R116, 0x10000, RZ ;  /* 0x00010000740e7824 */ /* 0x020fe200078e00ff */
[----:B------:R-:W-:Y:S03]  /*2f50*/  BSSY B1, `(.L_x_53) ;  /* 0x0000008000017945 */ /* 0x000fe60003800000 */
[----:B------:R-:W-:-:S04]  /*2f60*/  FMUL R21, R14, R91 ;  /* 0x0000005b0e157220 */ /* 0x000fc80000400000 */
[----:B------:R-:W-:-:S05]  /*2f70*/  FFMA R21, R66, R90, R21 ;  /* 0x0000005a42157223 */ /* 0x000fca0000000015 */
[----:B------:R-:W-:-:S05]  /*2f80*/  F2FP.BF16.F32.PACK_AB R21, RZ, R21 ;  /* 0x00000015ff15723e */ /* 0x000fca00000010ff */
[----:B------:R0:W-:Y:S01]  /*2f90*/  @P0 STG.E.U16 desc[UR38][R58.64+0x20], R21 ;  /* 0x000020153a000986 */ /* 0x0001e2000c101526 */
[----:B------:R-:W-:-:S13]  /*2fa0*/  ISETP.GT.AND P0, PT, R3, 0x8, P1 ;  /* 0x000000080300780c */ /* 0x000fda0000f04270 */
[----:B0-----:R-:W-:Y:S05]  /*2fb0*/  @!P0 BRA `(.L_x_54) ;  /* 0x0000000000048947 */ /* 0x001fea0003800000 */
[----:B------:R0:W5:Y:S02]  /*2fc0*/  LDG.E.LTC128B.U16 R116, desc[UR38][R56.64+0x22] ;  /* 0x0000222638747981 */ /* 0x000164000c1e1520 */
.L_x_54:
[----:B------:R-:W-:Y:S05]  /*2fd0*/  BSYNC B1 ;  /* 0x0000000000017941 */ /* 0x000fea0003800000 */
.L_x_53:
[----:B-----5:R-:W-:Y:S01]  /*2fe0*/  IMAD.U32 R14, R116, 0x10000, RZ ;  /* 0x00010000740e7824 */ /* 0x020fe200078e00ff */
[----:B------:R-:W-:Y:S01]  /*2ff0*/  ISETP.GT.AND P2, PT, R4, 0x18, PT ;  /* 0x000000180400780c */ /* 0x000fe20003f44270 */
[----:B------:R-:W-:Y:S02]  /*3000*/  BSSY B1, `(.L_x_55) ;  /* 0x0000009000017945 */ /* 0x000fe40003800000 */
[----:B------:R-:W-:Y:S01]  /*3010*/  FMUL R14, R14, R91 ;  /* 0x0000005b0e0e7220 */ /* 0x000fe20000400000 */
[----:B------:R-:W-:-:S03]  /*3020*/  P2R R102, PR, RZ, 0x4 ;  /* 0x00000004ff667803 */ /* 0x000fc60000000000 */
[----:B------:R-:W-:-:S05]  /*3030*/  FFMA R14, R67, R90, R14 ;  /* 0x0000005a430e7223 */ /* 0x000fca000000000e */
[----:B------:R-:W-:-:S05]  /*3040*/  F2FP.BF16.F32.PACK_AB R14, RZ, R14 ;  /* 0x0000000eff0e723e */ /* 0x000fca00000010ff */
[----:B------:R0:W-:Y:S01]  /*3050*/  @P0 STG.E.U16 desc[UR38][R58.64+0x22], R14 ;  /* 0x0000220e3a000986 */ /* 0x0001e2000c101526 */
[----:B------:R-:W-:-:S13]  /*3060*/  ISETP.GT.AND P0, PT, R3, RZ, P2 ;  /* 0x000000ff0300720c */ /* 0x000fda0001704270 */
[----:B0-----:R-:W-:Y:S05]  /*3070*/  @!P0 BRA `(.L_x_56) ;  /* 0x0000000000048947 */ /* 0x001fea0003800000 */
[----:B------:R0:W5:Y:S02]  /*3080*/  LDG.E.LTC128B.U16 R116, desc[UR38][R6.64+0x30] ;  /* 0x0000302606747981 */ /* 0x000164000c1e1520 */
.L_x_56:
[----:B------:R-:W-:Y:S05]  /*3090*/  BSYNC B1 ;  /* 0x0000000000017941 */ /* 0x000fea0003800000 */
.L_x_55:
[----:B-----5:R-:W-:Y:S01]  /*30a0*/  IMAD.U32 R14, R116, 0x10000, RZ ;  /* 0x00010000740e7824 */ /* 0x020fe200078e00ff */
[----:B------:R-:W-:Y:S01]  /*30b0*/  ISETP.GT.AND P1, PT, R4, 0x19, PT ;  /* 0x000000190400780c */ /* 0x000fe20003f24270 */
[----:B------:R-:W-:Y:S01]  /*30c0*/  @P0 IMAD.MOV.U32 R20, RZ, RZ, R104 ;  /* 0x000000ffff140224 */ /* 0x000fe200078e0068 */
[----:B------:R-:W-:Y:S01]  /*30d0*/  BSSY B1, `(.L_x_57) ;  /* 0x000000b000017945 */ /* 0x000fe20003800000 */
[----:B------:R-:W-:-:S04]  /*30e0*/  FMUL R21, R14, R91 ;  /* 0x0000005b0e157220 */ /* 0x000fc80000400000 */
[----:B------:R-:W-:Y:S01]  /*30f0*/  FFMA R21, R68, R90, R21 ;  /* 0x0000005a44157223 */ /* 0x000fe20000000015 */
[----:B------:R-:W-:-:S04]  /*3100*/  P2R R68, PR, RZ, 0x2 ;  /* 0x00000002ff447803 */ /* 0x000fc80000000000 */
[----:B------:R-:W-:-:S04]  /*3110*/  F2FP.BF16.F32.PACK_AB R21, RZ, R21 ;  /* 0x00000015ff15723e */ /* 0x000fc800000010ff */
[----:B------:R-:W-:Y:S01]  /*3120*/  PRMT R14, R21, 0x7610, R14 ;  /* 0x00007610150e7816 */ /* 0x000fe2000000000e */
[----:B------:R-:W-:-:S05]  /*3130*/  @P0 IMAD.MOV.U32 R21, RZ, RZ, R105 ;  /* 0x000000ffff150224 */ /* 0x000fca00078e0069 */
[----:B------:R0:W-:Y:S01]  /*3140*/  @P0 STG.E.U16 desc[UR38][R20.64+0x30], R14 ;  /* 0x0000300e14000986 */ /* 0x0001e2000c101526 */
[----:B------:R-:W-:-:S13]  /*3150*/  ISETP.GT.AND P0, PT, R3, RZ, P1 ;  /* 0x000000ff0300720c */ /* 0x000fda0000f04270 */
[----:B0-----:R-:W-:Y:S05]  /*3160*/  @!P0 BRA `(.L_x_58) ;  /* 0x0000000000048947 */ /* 0x001fea0003800000 */
[----:B------:R0:W5:Y:S02]  /*3170*/  LDG.E.LTC128B.U16 R116, desc[UR38][R6.64+0x32] ;  /* 0x0000322606747981 */ /* 0x000164000c1e1520 */
.L_x_58:
[----:B------:R-:W-:Y:S05]  /*3180*/  BSYNC B1 ;  /* 0x0000000000017941 */ /* 0x000fea0003800000 */
.L_x_57:
        /* <DEDUP_REMOVED lines=11> */
.L_x_60:
[----:B------:R-:W-:Y:S05]  /*3240*/  BSYNC B1 ;  /* 0x0000000000017941 */ /* 0x000fea0003800000 */
.L_x_59:
        /* <DEDUP_REMOVED lines=9> */
.L_x_62:
[----:B------:R-:W-:Y:S05]  /*32e0*/  BSYNC B1 ;  /* 0x0000000000017941 */ /* 0x000fea0003800000 */
.L_x_61:
        /* <DEDUP_REMOVED lines=11> */
.L_x_64:
[----:B------:R-:W-:Y:S05]  /*33a0*/  BSYNC B1 ;  /* 0x0000000000017941 */ /* 0x000fea0003800000 */
.L_x_63:
[----:B-----5:R-:W-:Y:S01]  /*33b0*/  IMAD.U32 R14, R116, 0x10000, RZ ;  /* 0x00010000740e7824 */ /* 0x020fe200078e00ff */
[----:B------:R-:W-:Y:S01]  /*33c0*/  ISETP.GT.AND P1, PT, R4, 0x21, PT ;  /* 0x000000210400780c */ /* 0x000fe20003f24270 */
[----:B------:R-:W-:Y:S01]  /*33d0*/  @P0 IMAD.MOV.U32 R20, RZ, RZ, R104 ;  /* 0x000000ffff140224 */ /* 0x000fe200078e0068 */
[----:B------:R-:W-:Y:S01]  /*33e0*/  BSSY B1, `(.L_x_65) ;  /* 0x000000b000017945 */ /* 0x000fe20003800000 */
[----:B------:R-:W-:Y:S01]  /*33f0*/  FMUL R21, R14, R91 ;  /* 0x0000005b0e157220 */ /* 0x000fe20000400000 */
[----:B------:R-:W-:-:S03]  /*3400*/  P2R R70, PR, RZ, 0x2 ;  /* 0x00000002ff467803 */ /* 0x000fc60000000000 */
[----:B------:R-:W-:-:S05]  /*3410*/  FFMA R21, R72, R90, R21 ;  /* 0x0000005a48157223 */ /* 0x000fca0000000015 */
[----:B------:R-:W-:-:S04]  /*3420*/  F2FP.BF16.F32.PACK_AB R21, RZ, R21 ;  /* 0x00000015ff15723e */ /* 0x000fc800000010ff */
[----:B------:R-:W-:Y:S01]  /*3430*/  PRMT R14, R21, 0x7610, R14 ;  /* 0x00007610150e7816 */ /* 0x000fe2000000000e */
[----:B------:R-:W-:-:S05]  /*3440*/  @P0 IMAD.MOV.U32 R21, RZ, RZ, R105 ;  /* 0x000000ffff150224 */ /* 0x000fca00078e0069 */
[----:B------:R0:W-:Y:S01]  /*3450*/  @P0 STG.E.U16 desc[UR38][R20.64+0x40], R14 ;  /* 0x0000400e14000986 */ /* 0x0001e2000c101526 */
[----:B------:R-:W-:-:S13]  /*3460*/  ISETP.GT.AND P0, PT, R3, RZ, P1 ;  /* 0x000000ff0300720c */ /* 0x000fda0000f04270 */
[----:B0-----:R-:W-:Y:S05]  /*3470*/  @!P0 BRA `(.L_x_66) ;  /* 0x0000000000048947 */ /* 0x001fea0003800000 */
[----:B------:R0:W5:Y:S02]  /*3480*/  LDG.E.LTC128B.U16 R116, desc[UR38][R6.64+0x42] ;  /* 0x0000422606747981 */ /* 0x000164000c1e1520 */
.L_x_66:
[----:B------:R-:W-:Y:S05]  /*3490*/  BSYNC B1 ;  /* 0x0000000000017941 */ /* 0x000fea0003800000 */
.L_x_65:
        /* <DEDUP_REMOVED lines=11> */
.L_x_68:
[----:B------:R-:W-:Y:S05]  /*3550*/  BSYNC B1 ;  /* 0x0000000000017941 */ /* 0x000fea0003800000 */
.L_x_67:
        /* <DEDUP_REMOVED lines=9> */
.L_x_70:
[----:B------:R-:W-:Y:S05]  /*35f0*/  BSYNC B1 ;  /* 0x0000000000017941 */ /* 0x000fea0003800000 */
.L_x_69:
        /* <DEDUP_REMOVED lines=11> */
.L_x_72:
[----:B------:R-:W-:Y:S05]  /*36b0*/  BSYNC B1 ;  /* 0x0000000000017941 */ /* 0x000fea0003800000 */
.L_x_71:
[----:B-----5:R-:W-:Y:S01]  /*36c0*/  IMAD.U32 R14, R116, 0x10000, RZ ;  /* 0x00010000740e7824 */ /* 0x020fe200078e00ff */
[----:B------:R-:W-:Y:S01]  /*36d0*/  ISETP.GT.AND P5, PT, R4, 0x29, PT ;  /* 0x000000290400780c */ /* 0x000fe20003fa4270 */
[----:B------:R-:W-:Y:S01]  /*36e0*/  @P0 IMAD.MOV.U32 R20, RZ, RZ, R104 ;  /* 0x000000ffff140224 */ /* 0x000fe200078e0068 */
[----:B------:R-:W-:Y:S01]  /*36f0*/  BSSY B1, `(.L_x_73) ;  /* 0x000000b000017945 */ /* 0x000fe20003800000 */
[----:B------:R-:W-:-:S04]  /*3700*/  FMUL R21, R14, R91 ;  /* 0x0000005b0e157220 */ /* 0x000fc80000400000 */
[----:B------:R-:W-:-:S05]  /*3710*/  FFMA R21, R76, R90, R21 ;  /* 0x0000005a4c157223 */ /* 0x000fca0000000015 */
[----:B------:R-:W-:-:S04]  /*3720*/  F2FP.BF16.F32.PACK_AB R21, RZ, R21 ;  /* 0x00000015ff15723e */ /* 0x000fc800000010ff */
[----:B------:R-:W-:Y:S01]  /*3730*/  PRMT R14, R21, 0x7610, R14 ;  /* 0x00007610150e7816 */ /* 0x000fe2000000000e */
[----:B------:R-:W-:-:S05]  /*3740*/  @P0 IMAD.MOV.U32 R21, RZ, RZ, R105 ;  /* 0x000000ffff150224 */ /* 0x000fca00078e0069 */
[----:B------:R1:W-:Y:S01]  /*3750*/  @P0 STG.E.U16 desc[UR38][R20.64+0x50], R14 ;  /* 0x0000500e14000986 */ /* 0x0003e2000c101526 */
[----:B------:R-:W-:Y:S02]  /*3760*/  ISETP.GT.AND P0, PT, R3, RZ, P5 ;  /* 0x000000ff0300720c */ /* 0x000fe40002f04270 */
[----:B-1----:R-:W-:-:S11]  /*3770*/  P2R R14, PR, RZ, 0x20 ;  /* 0x00000020ff0e7803 */ /* 0x002fd60000000000 */
[----:B------:R-:W-:Y:S05]  /*3780*/  @!P0 BRA `(.L_x_74) ;  /* 0x0000000000048947 */ /* 0x000fea0003800000 */
[----:B------:R1:W5:Y:S02]  /*3790*/  LDG.E.LTC128B.U16 R116, desc[UR38][R6.64+0x52] ;  /* 0x0000522606747981 */ /* 0x000364000c1e1520 */
.L_x_74:
[----:B------:R-:W-:Y:S05]  /*37a0*/  BSYNC B1 ;  /* 0x0000000000017941 */ /* 0x000fea0003800000 */
.L_x_73:
        /* <DEDUP_REMOVED lines=11> */
.L_x_76:
[----:B------:R-:W-:Y:S05]  /*3860*/  BSYNC B1 ;  /* 0x0000000000017941 */ /* 0x000fea0003800000 */
.L_x_75:
        /* <DEDUP_REMOVED lines=9> */
.L_x_78:
[----:B------:R-:W-:Y:S05]  /*3900*/  BSYNC B1 ;  /* 0x0000000000017941 */ /* 0x000fea0003800000 */
.L_x_77:
[----:B-----5:R-:W-:Y:S01]  /*3910*/  IMAD.U32 R14, R116, 0x10000, RZ ;  /* 0x00010000740e7824 */ /* 0x020fe200078e00ff */
[----:B------:R-:W-:Y:S01]  /*3920*/  ISETP.GT.AND P3, PT, R4, 0x30, PT ;  /* 0x000000300400780c */ /* 0x000fe20003f64270 */
[----:B------:R-:W-:Y:S02]  /*3930*/  BSSY B1, `(.L_x_79) ;  /* 0x0000008000017945 */ /* 0x000fe40003800000 */
[----:B------:R-:W-:-:S04]  /*3940*/  FMUL R14, R14, R91 ;  /* 0x0000005b0e0e7220 */ /* 0x000fc80000400000 */
[----:B------:R-:W-:-:S05]  /*3950*/  FFMA R14, R79, R90, R14 ;  /* 0x0000005a4f0e7223 */ /* 0x000fca000000000e */
[----:B------:R-:W-:-:S05]  /*3960*/  F2FP.BF16.F32.PACK_AB R14, RZ, R14 ;  /* 0x0000000eff0e723e */ /* 0x000fca00000010ff */
[----:B------:R0:W-:Y:S01]  /*3970*/  @P0 STG.E.U16 desc[UR38][R58.64+0x52], R14 ;  /* 0x0000520e3a000986 */ /* 0x0001e2000c101526 */
[----:B------:R-:W-:-:S13]  /*3980*/  ISETP.GT.AND P0, PT, R3, RZ, P3 ;  /* 0x000000ff0300720c */ /* 0x000fda0001f04270 */
[----:B0-----:R-:W-:Y:S05]  /*3990*/  @!P0 BRA `(.L_x_80) ;  /* 0x0000000000048947 */ /* 0x001fea0003800000 */
[----:B------:R0:W5:Y:S02]  /*39a0*/  LDG.E.LTC128B.U16 R116, desc[UR38][R6.64+0x60] ;  /* 0x0000602606747981 */ /* 0x000164000c1e1520 */
.L_x_80:
[----:B------:R-:W-:Y:S05]  /*39b0*/  BSYNC B1 ;  /* 0x0000000000017941 */ /* 0x000fea0003800000 */
.L_x_79:
        /* <DEDUP_REMOVED lines=13> */
.L_x_82:
[----:B------:R-:W-:Y:S05]  /*3a90*/  BSYNC B1 ;  /* 0x0000000000017941 */ /* 0x000fea0003800000 */
.L_x_81:
        /* <DEDUP_REMOVED lines=11> */
.L_x_84:
[----:B------:R-:W-:Y:S05]  /*3b50*/  BSYNC B1 ;  /* 0x0000000000017941 */ /* 0x000fea0003800000 */
.L_x_83:
        /* <DEDUP_REMOVED lines=9> */
.L_x_86:
[----:B------:R-:W-:Y:S05]  /*3bf0*/  BSYNC B1 ;  /* 0x0000000000017941 */ /* 0x000fea0003800000 */
.L_x_85:
        /* <DEDUP_REMOVED lines=10> */
.L_x_88:
[----:B------:R-:W-:Y:S05]  /*3ca0*/  BSYNC B1 ;  /* 0x0000000000017941 */ /* 0x000fea0003800000 */
.L_x_87:
        /* <DEDUP_REMOVED lines=8> */
[----:B------:R-:W-:-:S05]  /*3d30*/  IADD3 R20, P0, R15, R110, RZ ;  /* 0x0000006e0f147210 */ /* 0x000fca0007f1e0ff */
[----:B-1----:R-:W-:Y:S01]  /*3d40*/  IMAD.X R21, R5, 0x1, R111, P0 ;  /* 0x0000000105157824 */ /* 0x002fe200000e066f */
[----:B------:R-:W-:-:S05]  /*3d50*/  IADD3 R64, P0, R15, R110, RZ ;  /* 0x0000006e0f407210 */ /* 0x000fca0007f1e0ff */
[----:B------:R-:W-:Y:S01]  /*3d60*/  IMAD.X R65, R5, 0x1, R111, P0 ;  /* 0x0000000105417824 */ /* 0x000fe200000e066f */
[----:B------:R-:W-:-:S05]  /*3d70*/  IADD3 R14, P0, R15, R104, RZ ;  /* 0x000000680f0e7210 */ /* 0x000fca0007f1e0ff */
[----:B------:R-:W-:Y:S01]  /*3d80*/  IMAD.X R15, R5, 0x1, R105, P0 ;  /* 0x00000001050f7824 */ /* 0x000fe200000e0669 */
[----:B------:R-:W-:-:S04]  /*3d90*/  ISETP.GT.AND P0, PT, R4, 0x39, PT ;  /* 0x000000390400780c */ /* 0x000fc80003f04270 */
[----:B------:R-:W-:-:S13]  /*3da0*/  ISETP.GT.AND P4, PT, R3, RZ, P0 ;  /* 0x000000ff0300720c */ /* 0x000fda0000784270 */
[----:B------:R-:W-:Y:S05]  /*3db0*/  @!P4 BRA `(.L_x_90) ;  /* 0x000000000004c947 */ /* 0x000fea0003800000 */
[----:B------:R1:W5:Y:S02]  /*3dc0*/  LDG.E.LTC128B.U16 R116, desc[UR38][R6.64+0x72] ;  /* 0x0000722606747981 */ /* 0x000364000c1e1520 */
.L_x_90:
[----:B------:R-:W-:Y:S05]  /*3dd0*/  BSYNC B1 ;  /* 0x0000000000017941 */ /* 0x000fea0003800000 */
.L_x_89:
        /* <DEDUP_REMOVED lines=9> */
.L_x_92:
[----:B------:R-:W-:Y:S05]  /*3e70*/  BSYNC B1 ;  /* 0x0000000000017941 */ /* 0x000fea0003800000 */
.L_x_91:
        /* <DEDUP_REMOVED lines=9> */
.L_x_94:
[----:B------:R-:W-:Y:S05]  /*3f10*/  BSYNC B1 ;  /* 0x0000000000017941 */ /* 0x000fea0003800000 */
.L_x_93:
[----:B-----5:R-:W-:-:S04]  /*3f20*/  IMAD.U32 R4, R116, 0x10000, RZ ;  /* 0x0001000074047824 */ /* 0x020fc800078e00ff */
[----:B------:R-:W-:-:S04]  /*3f30*/  FMUL R4, R4, R91 ;  /* 0x0000005b04047220 */ /* 0x000fc80000400000 */
[----:B------:R-:W-:-:S05]  /*3f40*/  FFMA R4, R87, R90, R4 ;  /* 0x0000005a57047223 */ /* 0x000fca0000000004 */
[----:B------:R-:W-:-:S04]  /*3f50*/  F2FP.BF16.F32.PACK_AB R4, RZ, R4 ;  /* 0x00000004ff04723e */ /* 0x000fc800000010ff */
[----:B-1-34-:R-:W-:-:S05]  /*3f60*/  PRMT R6, R4, 0x7610, R6 ;  /* 0x0000761004067816 */ /* 0x01afca0000000006 */
[----:B------:R1:W-:Y:S01]  /*3f70*/  @P4 STG.E.U16 desc[UR38][R58.64+0x72], R6 ;  /* 0x000072063a004986 */ /* 0x0003e2000c101526 */
[----:B------:R-:W-:-:S13]  /*3f80*/  ISETP.GT.AND P4, PT, R3, 0x80, P6 ;  /* 0x000000800300780c */ /* 0x000fda0003784270 */
[----:B------:R-:W3:Y:S01]  /*3f90*/  @P4 LDG.E.LTC128B.U16 R116, desc[UR38][R62.64] ;  /* 0x000000263e744981 */ /* 0x000ee2000c1e1520 */
[----:B------:R-:W-:Y:S01]  /*3fa0*/  BSSY B1, `(.L_x_95) ;  /* 0x000000a000017945 */ /* 0x000fe20003800000 */
[----:B---3--:R-:W-:-:S04]  /*3fb0*/  IMAD.U32 R4, R116, 0x10000, RZ ;  /* 0x0001000074047824 */ /* 0x008fc800078e00ff */
[----:B------:R-:W-:-:S04]  /*3fc0*/  FMUL R5, R4, R91 ;  /* 0x0000005b04057220 */ /* 0x000fc80000400000 */
[----:B------:R-:W-:-:S05]  /*3fd0*/  FFMA R5, R24, R90, R5 ;  /* 0x0000005a18057223 */ /* 0x000fca0000000005 */
[----:B------:R-:W-:-:S05]  /*3fe0*/  F2FP.BF16.F32.PACK_AB R5, RZ, R5 ;  /* 0x00000005ff05723e */ /* 0x000fca00000010ff */
[----:B------:R1:W-:Y:S01]  /*3ff0*/  @P4 STG.E.U16 desc[UR38][R14.64], R5 ;  /* 0x000000050e004986 */ /* 0x0003e2000c101526 */
[----:B------:R-:W-:-:S04]  /*4000*/  ISETP.NE.AND P4, PT, R118, RZ, PT ;  /* 0x000000ff7600720c */ /* 0x000fc80003f85270 */
[----:B------:R-:W-:-:S13]  /*4010*/  ISETP.GT.AND P4, PT, R3, 0x80, P4 ;  /* 0x000000800300780c */ /* 0x000fda0002784270 */
[----:B-1----:R-:W-:Y:S05]  /*4020*/  @!P4 BRA `(.L_x_96) ;  /* 0x000000000004c947 */ /* 0x002fea0003800000 */
[----:B------:R1:W5:Y:S02]  /*4030*/  LDG.E.LTC128B.U16 R116, desc[UR38][R60.64+0x2] ;  /* 0x000002263c747981 */ /* 0x000364000c1e1520 */
.L_x_96:
[----:B------:R-:W-:Y:S05]  /*4040*/  BSYNC B1 ;  /* 0x0000000000017941 */ /* 0x000fea0003800000 */
.L_x_95:
[----:B-----5:R-:W-:Y:S01]  /*4050*/  IMAD.U32 R4, R116, 0x10000, RZ ;  /* 0x0001000074047824 */ /* 0x020fe200078e00ff */
[----:B------:R-:W-:Y:S01]  /*4060*/  ISETP.GT.AND P6, PT, R3, 0x88, P6 ;  /* 0x000000880300780c */ /* 0x000fe200037c4270 */
        /* <DEDUP_REMOVED lines=8> */
[----:B------:R-:W-:Y:S05]  /*40f0*/  @!P6 BRA `(.L_x_98) ;  /* 0x000000000004e947 */ /* 0x000fea0003800000 */
[----:B------:R4:W5:Y:S02]  /*4100*/  LDG.E.LTC128B.U16 R116, desc[UR38][R8.64] ;  /* 0x0000002608747981 */ /* 0x000964000c1e1520 */
.L_x_98:
[----:B------:R-:W-:Y:S05]  /*4110*/  BSYNC B1 ;  /* 0x0000000000017941 */ /* 0x000fea0003800000 */
.L_x_97:
[----:B---3-5:R-:W-:Y:S01]  /*4120*/  IMAD.U32 R4, R116, 0x10000, RZ ;  /* 0x0001000074047824 */ /* 0x028fe200078e00ff */
[----:B------:R-:W-:Y:S01]  /*4130*/  ISETP.NE.AND P4, PT, R118, RZ, PT ;  /* 0x000000ff7600720c */ /* 0x000fe20003f85270 */
[----:B------:R-:W-:Y:S02]  /*4140*/  BSSY B1, `(.L_x_99) ;  /* 0x0000008000017945 */ /* 0x000fe40003800000 */
[----:B------:R-:W-:Y:S01]  /*4150*/  FMUL R5, R4, R91 ;  /* 0x0000005b04057220 */ /* 0x000fe20000400000 */
[----:B------:R-:W-:-:S03]  /*4160*/  ISETP.GT.AND P4, PT, R3, 0x88, P4 ;  /* 0x000000880300780c */ /* 0x000fc60002784270 */
[----:B------:R-:W-:-:S05]  /*4170*/  FFMA R5, R26, R90, R5 ;  /* 0x0000005a1a057223 */ /* 0x000fca0000000005 */
[----:B------:R-:W-:-:S05]  /*4180*/  F2FP.BF16.F32.PACK_AB R5, RZ, R5 ;  /* 0x00000005ff05723e */ /* 0x000fca00000010ff */
[----:B------:R3:W-:Y:S01]  /*4190*/  @P6 STG.E.U16 desc[UR38][R20.64], R5 ;  /* 0x0000000514006986 */ /* 0x0007e2000c101526 */
[----:B------:R-:W-:Y:S05]  /*41a0*/  @!P4 BRA `(.L_x_100) ;  /* 0x000000000004c947 */ /* 0x000fea0003800000 */
[----:B------:R0:W5:Y:S02]  /*41b0*/  LDG.E.LTC128B.U16 R116, desc[UR38][R12.64+0x2] ;  /* 0x000002260c747981 */ /* 0x000164000c1e1520 */
.L_x_100:
[----:B------:R-:W-:Y:S05]  /*41c0*/  BSYNC B1 ;  /* 0x0000000000017941 */ /* 0x000fea0003800000 */
.L_x_99:
[----:B-----5:R-:W-:Y:S01]  /*41d0*/  IMAD.U32 R4, R116, 0x10000, RZ ;  /* 0x0001000074047824 */ /* 0x020fe200078e00ff */
[----:B------:R-:W-:Y:S01]  /*41e0*/  ISETP.NE.AND P6, PT, R117, RZ, PT ;  /* 0x000000ff7500720c */ /* 0x000fe20003fc5270 */
[----:B------:R-:W-:Y:S02]  /*41f0*/  BSSY B1, `(.L_x_101) ;  /* 0x0000008000017945 */ /* 0x000fe40003800000 */
[----:B------:R-:W-:-:S04]  /*4200*/  FMUL R4, R4, R91 ;  /* 0x0000005b04047220 */ /* 0x000fc80000400000 */
[----:B------:R-:W-:-:S05]  /*4210*/  FFMA R4, R27, R90, R4 ;  /* 0x0000005a1b047223 */ /* 0x000fca0000000004 */
[----:B------:R-:W-:-:S05]  /*4220*/  F2FP.BF16.F32.PACK_AB R4, RZ, R4 ;  /* 0x00000004ff04723e */ /* 0x000fca00000010ff */
[----:B------:R0:W-:Y:S01]  /*4230*/  @P4 STG.E.U16 desc[UR38][R64.64+0x2], R4 ;  /* 0x0000020440004986 */ /* 0x0001e2000c101526 */
[----:B------:R-:W-:-:S13]  /*4240*/  ISETP.GT.AND P4, PT, R3, 0x80, P6 ;  /* 0x000000800300780c */ /* 0x000fda0003784270 */
[----:B0-----:R-:W-:Y:S05]  /*4250*/  @!P4 BRA `(.L_x_102) ;  /* 0x000000000004c947 */ /* 0x001fea0003800000 */
[----:B------:R0:W5:Y:S02]  /*4260*/  LDG.E.LTC128B.U16 R116, desc[UR38][R60.64+0x10] ;  /* 0x000010263c747981 */ /* 0x000164000c1e1520 */
.L_x_102:
[----:B------:R-:W-:Y:S05]  /*4270*/  BSYNC B1 ;  /* 0x0000000000017941 */ /* 0x000fea0003800000 */
.L_x_101:
[----:B-----5:R-:W-:Y:S01]  /*4280*/  IMAD.U32 R4, R116, 0x10000, RZ ;  /* 0x0001000074047824 */ /* 0x020fe200078e00ff */
[----:B------:R-:W-:Y:S01]  /*4290*/  ISETP.NE.AND P6, PT, R119, RZ, PT ;  /* 0x000000ff7700720c */ /* 0x000fe20003fc5270 */
[----:B------:R-:W-:Y:S02]  /*42a0*/  BSSY B1, `(.L_x_103) ;  /* 0x000000b000017945 */ /* 0x000fe40003800000 */
[----:B---3--:R-:W-:Y:S01]  /*42b0*/  FMUL R5, R4, R91 ;  /* 0x0000005b04057220 */ /* 0x008fe20000400000 */
[----:B------:R-:W-:-:S03]  /*42c0*/  @P4 IMAD.MOV.U32 R4, RZ, RZ, R14 ;  /* 0x000000ffff044224 */ /* 0x000fc600078e000e */
[----:B------:R-:W-:-:S05]  /*42d0*/  FFMA R5, R28, R90, R5 ;  /* 0x0000005a1c057223 */ /* 0x000fca0000000005 */
[----:B------:R-:W-:-:S04]  /*42e0*/  F2FP.BF16.F32.PACK_AB R5, RZ, R5 ;  /* 0x00000005ff05723e */ /* 0x000fc800000010ff */
[----:B------:R-:W-:Y:S01]  /*42f0*/  PRMT R6, R5, 0x7610, R6 ;  /* 0x0000761005067816 */ /* 0x000fe20000000006 */
[----:B------:R-:W-:-:S05]  /*4300*/  @P4 IMAD.MOV.U32 R5, RZ, RZ, R15 ;  /* 0x000000ffff054224 */ /* 0x000fca00078e000f */
[----:B------:R3:W-:Y:S01]  /*4310*/  @P4 STG.E.U16 desc[UR38][R4.64+0x10], R6 ;  /* 0x0000100604004986 */ /* 0x0007e2000c101526 */
[----:B------:R-:W-:-:S13]  /*4320*/  ISETP.GT.AND P4, PT, R3, 0x80, P6 ;  /* 0x000000800300780c */ /* 0x000fda0003784270 */
[----:B---3--:R-:W-:Y:S05]  /*4330*/  @!P4 BRA `(.L_x_104) ;  /* 0x000000000004c947 */ /* 0x008fea0003800000 */
[----:B------:R3:W5:Y:S02]  /*4340*/  LDG.E.LTC128B.U16 R116, desc[UR38][R60.64+0x12] ;  /* 0x000012263c747981 */ /* 0x000764000c1e1520 */
.L_x_104:
[----:B------:R-:W-:Y:S05]  /*4350*/  BSYNC B1 ;  /* 0x0000000000017941 */ /* 0x000fea0003800000 */
.L_x_103:
[----:B-----5:R-:W-:Y:S01]  /*4360*/  IMAD.U32 R4, R116, 0x10000, RZ ;  /* 0x0001000074047824 */ /* 0x020fe200078e00ff */
[----:B------:R-:W-:Y:S01]  /*4370*/  BSSY B1, `(.L_x_105) ;  /* 0x000000c000017945 */ /* 0x000fe20003800000 */
[----:B------:R-:W-:Y:S02]  /*4380*/  @P4 IMAD.MOV.U32 R5, RZ, RZ, R15 ;  /* 0x000000ffff054224 */ /* 0x000fe400078e000f */
[----:B------:R-:W-:-:S04]  /*4390*/  FMUL R4, R4, R91 ;  /* 0x0000005b04047220 */ /* 0x000fc80000400000 */
[----:B------:R-:W-:-:S05]  /*43a0*/  FFMA R4, R29, R90, R4 ;  /* 0x0000005a1d047223 */ /* 0x000fca0000000004 */
[----:B------:R-:W-:-:S04]  /*43b0*/  F2FP.BF16.F32.PACK_AB R4, RZ, R4 ;  /* 0x00000004ff04723e */ /* 0x000fc800000010ff */
[----:B------:R-:W-:Y:S01]  /*43c0*/  PRMT R6, R4, 0x7610, R6 ;  /* 0x0000761004067816 */ /* 0x000fe20000000006 */
[----:B------:R-:W-:-:S05]  /*43d0*/  @P4 IMAD.MOV.U32 R4, RZ, RZ, R14 ;  /* 0x000000ffff044224 */ /* 0x000fca00078e000e */
[----:B------:R0:W-:Y:S01]  /*43e0*/  @P4 STG.E.U16 desc[UR38][R4.64+0x12], R6 ;  /* 0x0000120604004986 */ /* 0x0001e2000c101526 */
[----:B------:R-:W-:-:S04]  /*43f0*/  ISETP.NE.AND P4, PT, R117, RZ, PT ;  /* 0x000000ff7500720c */ /* 0x000fc80003f85270 */
[----:B------:R-:W-:-:S13]  /*4400*/  ISETP.GT.AND P4, PT, R3, 0x88, P4 ;  /* 0x000000880300780c */ /* 0x000fda0002784270 */
[----:B0-----:R-:W-:Y:S05]  /*4410*/  @!P4 BRA `(.L_x_106) ;  /* 0x000000000004c947 */ /* 0x001fea0003800000 */
[----:B------:R0:W5:Y:S02]  /*4420*/  LDG.E.LTC128B.U16 R116, desc[UR38][R12.64+0x10] ;  /* 0x000010260c747981 */ /* 0x000164000c1e1520 */
.L_x_106:
[----:B------:R-:W-:Y:S05]  /*4430*/  BSYNC B1 ;  /* 0x0000000000017941 */ /* 0x000fea0003800000 */
.L_x_105:
        /* <DEDUP_REMOVED lines=9> */
.L_x_108:
[----:B------:R-:W-:Y:S05]  /*44d0*/  BSYNC B1 ;  /* 0x0000000000017941 */ /* 0x000fea0003800000 */
.L_x_107:
[----:B-----5:R-:W-:Y:S01]  /*44e0*/  IMAD.U32 R4, R116, 0x10000, RZ ;  /* 0x0001000074047824 */ /* 0x020fe200078e00ff */
[----:B------:R-:W-:Y:S01]  /*44f0*/  ISETP.NE.AND P6, PT, R120, RZ, PT ;  /* 0x000000ff7800720c */ /* 0x000fe20003fc5270 */
        /* <DEDUP_REMOVED lines=8> */
[----:B------:R-:W-:-:S13]  /*4580*/  ISETP.GT.AND P4, PT, R3, 0x80, P6 ;  /* 0x000000800300780c */ /* 0x000fda0003784270 */
[----:B0-----:R-:W-:Y:S05]  /*4590*/  @!P4 BRA `(.L_x_110) ;  /* 0x000000000004c947 */ /* 0x001fea0003800000 */
[----:B------:R0:W5:Y:S02]  /*45a0*/  LDG.E.LTC128B.U16 R116, desc[UR38][R60.64+0x20] ;  /* 0x000020263c747981 */ /* 0x000164000c1e1520 */
.L_x_110:
[----:B------:R-:W-:Y:S05]  /*45b0*/  BSYNC B1 ;  /* 0x0000000000017941 */ /* 0x000fea0003800000 */
.L_x_109:
[----:B-----5:R-:W-:Y:S01]  /*45c0*/  IMAD.U32 R4, R116, 0x10000, RZ ;  /* 0x0001000074047824 */ /* 0x020fe200078e00ff */
[----:B------:R-:W-:Y:S01]  /*45d0*/  ISETP.NE.AND P6, PT, R23, RZ, PT ;  /* 0x000000ff1700720c */ /* 0x000fe20003fc5270 */
[----:B------:R-:W-:Y:S02]  /*45e0*/  BSSY B1, `(.L_x_111) ;  /* 0x000000b000017945 */ /* 0x000fe40003800000 */
[----:B------:R-:W-:Y:S01]  /*45f0*/  FMUL R5, R4, R91 ;  /* 0x0000005b04057220 */ /* 0x000fe20000400000 */
[----:B------:R-:W-:-:S03]  /*4600*/  @P4 IMAD.MOV.U32 R4, RZ, RZ, R14 ;  /* 0x000000ffff044224 */ /* 0x000fc600078e000e */
        /* <DEDUP_REMOVED lines=8> */
.L_x_112:
[----:B------:R-:W-:Y:S05]  /*4690*/  BSYNC B1 ;  /* 0x0000000000017941 */ /* 0x000fea0003800000 */
.L_x_111:
        /* <DEDUP_REMOVED lines=13> */
.L_x_114:
[----:B------:R-:W-:Y:S05]  /*4770*/  BSYNC B1 ;  /* 0x0000000000017941 */ /* 0x000fea0003800000 */
.L_x_113:
[----:B-----5:R-:W-:Y:S01]  /*4780*/  IMAD.U32 R4, R116, 0x10000, RZ ;  /* 0x0001000074047824 */ /* 0x020fe200078e00ff */
[----:B------:R-:W-:Y:S03]  /*4790*/  BSSY B1, `(.L_x_115) ;  /* 0x000000b000017945 */ /* 0x000fe60003800000 */
        /* <DEDUP_REMOVED lines=10> */
.L_x_116:
[----:B------:R-:W-:Y:S05]  /*4840*/  BSYNC B1 ;  /* 0x0000000000017941 */ /* 0x000fea0003800000 */
.L_x_115:
        /* <DEDUP_REMOVED lines=13> */
.L_x_118:
[----:B------:R-:W-:Y:S05]  /*4920*/  BSYNC B1 ;  /* 0x0000000000017941 */ /* 0x000fea0003800000 */
.L_x_117:
        /* <DEDUP_REMOVED lines=13> */
.L_x_120:
[----:B------:R-:W-:Y:S05]  /*4a00*/  BSYNC B1 ;  /* 0x0000000000017941 */ /* 0x000fea0003800000 */
.L_x_119:
        /* <DEDUP_REMOVED lines=13> */
.L_x_122:
[----:B------:R-:W-:Y:S05]  /*4ae0*/  BSYNC B1 ;  /* 0x0000000000017941 */ /* 0x000fea0003800000 */
.L_x_121:
        /* <DEDUP_REMOVED lines=12> */
.L_x_124:
[----:B------:R-:W-:Y:S05]  /*4bb0*/  BSYNC B1 ;  /* 0x0000000000017941 */ /* 0x000fea0003800000 */
.L_x_123:
        /* <DEDUP_REMOVED lines=13> */
.L_x_126:
[----:B------:R-:W-:Y:S05]  /*4c90*/  BSYNC B1 ;  /* 0x0000000000017941 */ /* 0x000fea0003800000 */
.L_x_125:
        /* <DEDUP_REMOVED lines=13> */
.L_x_128:
[----:B------:R-:W-:Y:S05]  /*4d70*/  BSYNC B1 ;  /* 0x0000000000017941 */ /* 0x000fea0003800000 */
.L_x_127:
        /* <DEDUP_REMOVED lines=13> */
.L_x_130:
[----:B------:R-:W-:Y:S05]  /*4e50*/  BSYNC B1 ;  /* 0x0000000000017941 */ /* 0x000fea0003800000 */
.L_x_129:
        /* <DEDUP_REMOVED lines=12> */
.L_x_132:
[----:B------:R-:W-:Y:S05]  /*4f20*/  BSYNC B1 ;  /* 0x0000000000017941 */ /* 0x000fea0003800000 */
.L_x_131:
        /* <DEDUP_REMOVED lines=13> */
.L_x_134:
[----:B------:R-:W-:Y:S05]  /*5000*/  BSYNC B1 ;  /* 0x0000000000017941 */ /* 0x000fea0003800000 */
.L_x_133:
        /* <DEDUP_REMOVED lines=12> */
.L_x_136:
[----:B------:R-:W-:Y:S05]  /*50d0*/  BSYNC B1 ;  /* 0x0000000000017941 */ /* 0x000fea0003800000 */
.L_x_135:
        /* <DEDUP_REMOVED lines=12> */
.L_x_138:
[----:B------:R-:W-:Y:S05]  /*51a0*/  BSYNC B1 ;  /* 0x0000000000017941 */ /* 0x000fea0003800000 */
.L_x_137:
[----:B-----5:R-:W-:Y:S01]  /*51b0*/  IMAD.U32 R4, R116, 0x10000, RZ ;  /* 0x0001000074047824 */ /* 0x020fe200078e00ff */
[----:B------:R-:W-:Y:S01]  /*51c0*/  ISETP.GT.AND P5, PT, R3, 0x88, P5 ;  /* 0x000000880300780c */ /* 0x000fe20002fa4270 */
        /* <DEDUP_REMOVED lines=8> */
[----:B------:R-:W-:Y:S05]  /*5250*/  @!P5 BRA `(.L_x_140) ;  /* 0x000000000004d947 */ /* 0x000fea0003800000 */
[----:B------:R0:W5:Y:S02]  /*5260*/  LDG.E.LTC128B.U16 R116, desc[UR38][R12.64+0x52] ;  /* 0x000052260c747981 */ /* 0x000164000c1e1520 */
.L_x_140:
[----:B------:R-:W-:Y:S05]  /*5270*/  BSYNC B1 ;  /* 0x0000000000017941 */ /* 0x000fea0003800000 */
.L_x_139:
[----:B0----5:R-:W-:Y:S01]  /*5280*/  IMAD.U32 R4, R116, 0x10000, RZ ;  /* 0x0001000074047824 */ /* 0x021fe200078e00ff */
        /* <DEDUP_REMOVED lines=11> */
.L_x_142:
[----:B------:R-:W-:Y:S05]  /*5340*/  BSYNC B1 ;  /* 0x0000000000017941 */ /* 0x000fea0003800000 */
.L_x_141:
[----:B0----5:R-:W-:Y:S01]  /*5350*/  IMAD.U32 R4, R116, 0x10000, RZ ;  /* 0x0001000074047824 */ /* 0x021fe200078e00ff */
        /* <DEDUP_REMOVED lines=11> */
.L_x_144:
[----:B------:R-:W-:Y:S05]  /*5410*/  BSYNC B1 ;  /* 0x0000000000017941 */ /* 0x000fea0003800000 */
.L_x_143:
        /* <DEDUP_REMOVED lines=12> */
.L_x_146:
[----:B------:R-:W-:Y:S05]  /*54e0*/  BSYNC B1 ;  /* 0x0000000000017941 */ /* 0x000fea0003800000 */
.L_x_145:
        /* <DEDUP_REMOVED lines=12> */
.L_x_148:
[----:B------:R-:W-:Y:S05]  /*55b0*/  BSYNC B1 ;  /* 0x0000000000017941 */ /* 0x000fea0003800000 */
.L_x_147:
        /* <DEDUP_REMOVED lines=12> */
.L_x_150:
[----:B------:R-:W-:Y:S05]  /*5680*/  BSYNC B1 ;  /* 0x0000000000017941 */ /* 0x000fea0003800000 */
.L_x_149:
        /* <DEDUP_REMOVED lines=12> */
.L_x_152:
[----:B------:R-:W-:Y:S05]  /*5750*/  BSYNC B1 ;  /* 0x0000000000017941 */ /* 0x000fea0003800000 */
.L_x_151:
        /* <DEDUP_REMOVED lines=9> */
.L_x_154:
[----:B------:R-:W-:Y:S05]  /*57f0*/  BSYNC B1 ;  /* 0x0000000000017941 */ /* 0x000fea0003800000 */
.L_x_153:
        /* <DEDUP_REMOVED lines=12> */
.L_x_156:
[----:B------:R-:W-:Y:S05]  /*58c0*/  BSYNC B1 ;  /* 0x0000000000017941 */ /* 0x000fea0003800000 */
.L_x_155:
[----:B------:R-:W-:Y:S05]  /*58d0*/  @!P0 BRA `(.L_x_157) ;  /* 0x0000001400848947 */ /* 0x000fea0003800000 */
[----:B-----5:R-:W-:-:S04]  /*58e0*/  IMAD.U32 R116, R116, 0x10000, RZ ;  /* 0x0001000074747824 */ /* 0x020fc800078e00ff */
[----:B------:R-:W-:-:S04]  /*58f0*/  FMUL R116, R116, R91 ;  /* 0x0000005b74747220 */ /* 0x000fc80000400000 */
[----:B------:R-:W-:-:S05]  /*5900*/  FFMA R116, R55, R90, R116 ;  /* 0x0000005a37747223 */ /* 0x000fca0000000074 */
[----:B------:R-:W-:-:S05]  /*5910*/  F2FP.BF16.F32.PACK_AB R116, RZ, R116 ;  /* 0x00000074ff74723e */ /* 0x000fca00000010ff */
[----:B------:R0:W-:Y:S01]  /*5920*/  STG.E.U16 desc[UR38][R10.64+0x72], R116 ;  /* 0x000072740a007986 */ /* 0x0001e2000c101526 */
[----:B------:R-:W-:Y:S05]  /*5930*/  BRA `(.L_x_157) ;  /* 0x00000014006c7947 */ /* 0x000fea0003800000 */
.L_x_34:
[----:B------:R-:W-:Y:S01]  /*5940*/  ULDC.64 UR4, c[0x0][0x5c0] ;  /* 0x0001700000047ab9 */ /* 0x000fe20000000a00 */
[-C--:B------:R-:W-:Y:S01]  /*5950*/  FMUL R56, R56, R90.reuse ;  /* 0x0000005a38387220 */ /* 0x080fe20000400000 */
[----:B------:R-:W-:Y:S01]  /*5960*/  LEA R10, P1, R112, UR4, 0x1 ;  /* 0x00000004700a7c11 */ /* 0x000fe2000f8208ff */
[----:B------:R-:W-:Y:S01]  /*5970*/  IMAD.SHL.U32 R7, R92, 0x2, RZ ;  /* 0x000000025c077824 */ /* 0x000fe200078e00ff */
[----:B------:R-:W-:Y:S01]  /*5980*/  ISETP.GT.AND P3, PT, R4, 0x1, PT ;  /* 0x000000010400780c */ /* 0x000fe20003f64270 */
[----:B------:R-:W-:Y:S01]  /*5990*/  FMUL R57, R57, R90 ;  /* 0x0000005a39397220 */ /* 0x000fe20000400000 */
[----:B------:R-:W-:Y:S01]  /*59a0*/  F2FP.BF16.F32.PACK_AB R56, RZ, R56 ;  /* 0x00000038ff38723e */ /* 0x000fe200000010ff */
[-C--:B------:R-:W-:Y:S01]  /*59b0*/  FMUL R58, R58, R90.reuse ;  /* 0x0000005a3a3a7220 */ /* 0x080fe20000400000 */
[----:B------:R-:W-:Y:S01]  /*59c0*/  LEA.HI.X R11, R112, UR5, R105, 0x1, P1 ;  /* 0x00000005700b7c11 */ /* 0x000fe200088f0c69 */
[-C--:B------:R-:W-:Y:S01]  /*59d0*/  FMUL R59, R59, R90.reuse ;  /* 0x0000005a3b3b7220 */ /* 0x080fe20000400000 */
[----:B------:R-:W-:Y:S01]  /*59e0*/  ISETP.GT.AND P1, PT, R3, RZ, P3 ;  /* 0x000000ff0300720c */ /* 0x000fe20001f24270 */
[----:B------:R-:W-:Y:S01]  /*59f0*/  IMAD.SHL.U32 R23, R93, 0x2, RZ ;  /* 0x000000025d177824 */ /* 0x000fe200078e00ff */
[----:B------:R-:W-:Y:S01]  /*5a00*/  ISETP.GT.AND P2, PT, R3, 0x8, P6 ;  /* 0x000000080300780c */ /* 0x000fe20003744270 */
[----:B------:R-:W-:Y:S01]  /*5a10*/  @P0 STG.E.U16 desc[UR38][R10.64], R56 ;  /* 0x000000380a000986 */ /* 0x000fe2000c101526 */
[----:B------:R-:W-:Y:S01]  /*5a20*/  SHF.L.U64.HI R5, R92, 0x1, R95 ;  /* 0x000000015c057819 */ /* 0x000fe2000001025f */
[----:B------:R-:W-:Y:S01]  /*5a30*/  FMUL R60, R60, R90 ;  /* 0x0000005a3c3c7220 */ /* 0x000fe20000400000 */
[----:B------:R-:W-:Y:S01]  /*5a40*/  IADD3 R8, P0, R7, R10, RZ ;  /* 0x0000000a07087210 */ /* 0x000fe20007f1e0ff */
[-C--:B------:R-:W-:Y:S01]  /*5a50*/  FMUL R61, R61, R90.reuse ;  /* 0x0000005a3d3d7220 */ /* 0x080fe20000400000 */
[----:B------:R-:W-:Y:S01]  /*5a60*/  F2FP.BF16.F32.PACK_AB R57, RZ, R57 ;  /* 0x00000039ff39723e */ /* 0x000fe200000010ff */
[----:B------:R-:W-:Y:S01]  /*5a70*/  FMUL R63, R63, R90 ;  /* 0x0000005a3f3f7220 */ /* 0x000fe20000400000 */
[----:B------:R-:W-:Y:S01]  /*5a80*/  F2FP.BF16.F32.PACK_AB R58, RZ, R58 ;  /* 0x0000003aff3a723e */ /* 0x000fe200000010ff */
[----:B------:R-:W-:Y:S01]  /*5a90*/  IMAD.X R9, R5, 0x1, R11, P0 ;  /* 0x0000000105097824 */ /* 0x000fe200000e060b */
[----:B------:R-:W-:Y:S01]  /*5aa0*/  ISETP.GT.AND P0, PT, R3, 0x8, P3 ;  /* 0x000000080300780c */ /* 0x000fe20001f04270 */
[----:B------:R-:W-:Y:S01]  /*5ab0*/  @P1 STG.E.U16 desc[UR38][R10.64+0x2], R57 ;  /* 0x000002390a001986 */ /* 0x000fe2000c101526 */
[----:B------:R-:W-:Y:S01]  /*5ac0*/  F2FP.BF16.F32.PACK_AB R59, RZ, R59 ;  /* 0x0000003bff3b723e */ /* 0x000fe200000010ff */
[----:B------:R-:W-:Y:S01]  /*5ad0*/  FMUL R62, R62, R90 ;  /* 0x0000005a3e3e7220 */ /* 0x000fe20000400000 */
[----:B------:R-:W-:Y:S01]  /*5ae0*/  SHF.L.U64.HI R13, R93, 0x1, R94 ;  /* 0x000000015d0d7819 */ /* 0x000fe2000001025e */
[----:B------:R-:W-:Y:S01]  /*5af0*/  @P2 STG.E.U16 desc[UR38][R8.64], R58 ;  /* 0x0000003a08002986 */ /* 0x000fe2000c101526 */
[----:B------:R-:W-:Y:S01]  /*5b00*/  IADD3 R6, P1, P2, R23, R10, R7 ;  /* 0x0000000a17067210 */ /* 0x000fe20007a3e007 */
[-C--:B------:R-:W-:Y:S01]  /*5b10*/  FMUL R64, R64, R90.reuse ;  /* 0x0000005a40407220 */ /* 0x080fe20000400000 */
[C---:B------:R-:W-:Y:S01]  /*5b20*/  ISETP.GT.AND P4, PT, R4.reuse, 0x8, PT ;  /* 0x000000080400780c */ /* 0x040fe20003f84270 */
[-C--:B------:R-:W-:Y:S01]  /*5b30*/  FMUL R65, R65, R90.reuse ;  /* 0x0000005a41417220 */ /* 0x080fe20000400000 */
[----:B------:R-:W-:Y:S01]  /*5b40*/  ISETP.GT.AND P3, PT, R4, 0x9, PT ;  /* 0x000000090400780c */ /* 0x000fe20003f64270 */
[-C--:B------:R-:W-:Y:S01]  /*5b50*/  FMUL R66, R66, R90.reuse ;  /* 0x0000005a42427220 */ /* 0x080fe20000400000 */
[----:B------:R-:W-:Y:S01]  /*5b60*/  IADD3.X R7, R13, R11, R5, P1, P2 ;  /* 0x0000000b0d077210 */ /* 0x000fe20000fe4405 */
[----:B------:R-:W-:Y:S01]  /*5b70*/  @P0 STG.E.U16 desc[UR38][R8.64+0x2], R59 ;  /* 0x0000023b08000986 */ /* 0x000fe2000c101526 */
[----:B------:R-:W-:Y:S01]  /*5b80*/  ISETP.GT.AND P1, PT, R3, RZ, P4 ;  /* 0x000000ff0300720c */ /* 0x000fe20002724270 */
[-C--:B------:R-:W-:Y:S01]  /*5b90*/  FMUL R67, R67, R90.reuse ;  /* 0x0000005a43437220 */ /* 0x080fe20000400000 */
[----:B------:R-:W-:Y:S01]  /*5ba0*/  ISETP.GT.AND P0, PT, R3, RZ, P3 ;  /* 0x000000ff0300720c */ /* 0x000fe20001f04270 */
[----:B------:R-:W-:Y:S01]  /*5bb0*/  FMUL R68, R68, R90 ;  /* 0x0000005a44447220 */ /* 0x000fe20000400000 */
[----:B------:R-:W-:Y:S01]  /*5bc0*/  F2FP.BF16.F32.PACK_AB R60, RZ, R60 ;  /* 0x0000003cff3c723e */ /* 0x000fe200000010ff */
[-C--:B------:R-:W-:Y:S01]  /*5bd0*/  FMUL R69, R69, R90.reuse ;  /* 0x0000005a45457220 */ /* 0x080fe20000400000 */
[----:B------:R-:W-:Y:S01]  /*5be0*/  F2FP.BF16.F32.PACK_AB R61, RZ, R61 ;  /* 0x0000003dff3d723e */ /* 0x000fe200000010ff */
[-C--:B------:R-:W-:Y:S01]  /*5bf0*/  FMUL R70, R70, R90.reuse ;  /* 0x0000005a46467220 */ /* 0x080fe20000400000 */
[----:B------:R-:W-:Y:S01]  /*5c00*/  F2FP.BF16.F32.PACK_AB R63, RZ, R63 ;  /* 0x0000003fff3f723e */ /* 0x000fe200000010ff */
[----:B------:R-:W-:Y:S01]  /*5c10*/  FMUL R71, R71, R90 ;  /* 0x0000005a47477220 */ /* 0x000fe20000400000 */
[----:B------:R-:W-:Y:S01]  /*5c20*/  F2FP.BF16.F32.PACK_AB R62, RZ, R62 ;  /* 0x0000003eff3e723e */ /* 0x000fe200000010ff */
[----:B------:R-:W-:Y:S01]  /*5c30*/  FMUL R72, R72, R90 ;  /* 0x0000005a48487220 */ /* 0x000fe20000400000 */
[----:B------:R-:W-:Y:S01]  /*5c40*/  F2FP.BF16.F32.PACK_AB R64, RZ, R64 ;  /* 0x00000040ff40723e */ /* 0x000fe200000010ff */
[----:B------:R-:W-:Y:S01]  /*5c50*/  @P1 STG.E.U16 desc[UR38][R10.64+0x10], R60 ;  /* 0x0000103c0a001986 */ /* 0x000fe2000c101526 */
[----:B------:R-:W-:Y:S01]  /*5c60*/  ISETP.GT.AND P1, PT, R3, 0x8, P4 ;  /* 0x000000080300780c */ /* 0x000fe20002724270 */
[-C--:B------:R-:W-:Y:S01]  /*5c70*/  FMUL R73, R73, R90.reuse ;  /* 0x0000005a49497220 */ /* 0x080fe20000400000 */
[----:B------:R-:W-:Y:S01]  /*5c80*/  ISETP.GT.AND P2, PT, R4, 0x11, PT ;  /* 0x000000110400780c */ /* 0x000fe20003f44270 */
[----:B------:R-:W-:Y:S01]  /*5c90*/  @P0 STG.E.U16 desc[UR38][R10.64+0x12], R61 ;  /* 0x0000123d0a000986 */ /* 0x000fe2000c101526 */
[----:B------:R-:W-:Y:S01]  /*5ca0*/  ISETP.GT.AND P0, PT, R3, 0x8, P3 ;  /* 0x000000080300780c */ /* 0x000fe20001f04270 */
[-C--:B------:R-:W-:Y:S01]  /*5cb0*/  FMUL R74, R74, R90.reuse ;  /* 0x0000005a4a4a7220 */ /* 0x080fe20000400000 */
[----:B------:R-:W-:Y:S01]  /*5cc0*/  ISETP.GT.AND P3, PT, R4, 0x10, PT ;  /* 0x000000100400780c */ /* 0x000fe20003f64270 */
[-C--:B------:R-:W-:Y:S01]  /*5cd0*/  FMUL R75, R75, R90.reuse ;  /* 0x0000005a4b4b7220 */ /* 0x080fe20000400000 */
[----:B------:R-:W-:Y:S01]  /*5ce0*/  F2FP.BF16.F32.PACK_AB R65, RZ, R65 ;  /* 0x00000041ff41723e */ /* 0x000fe200000010ff */
[----:B------:R-:W-:Y:S01]  /*5cf0*/  FMUL R76, R76, R90 ;  /* 0x0000005a4c4c7220 */ /* 0x000fe20000400000 */
[----:B------:R-:W-:Y:S01]  /*5d00*/  F2FP.BF16.F32.PACK_AB R66, RZ, R66 ;  /* 0x00000042ff42723e */ /* 0x000fe200000010ff */
[----:B------:R-:W-:Y:S01]  /*5d10*/  FMUL R77, R77, R90 ;  /* 0x0000005a4d4d7220 */ /* 0x000fe20000400000 */
[----:B------:R-:W-:Y:S01]  /*5d20*/  F2FP.BF16.F32.PACK_AB R67, RZ, R67 ;  /* 0x00000043ff43723e */ /* 0x000fe200000010ff */
[----:B------:R-:W-:Y:S01]  /*5d30*/  @P1 STG.E.U16 desc[UR38][R8.64+0x10], R62 ;  /* 0x0000103e08001986 */ /* 0x000fe2000c101526 */
[----:B------:R-:W-:Y:S01]  /*5d40*/  F2FP.BF16.F32.PACK_AB R68, RZ, R68 ;  /* 0x00000044ff44723e */ /* 0x000fe200000010ff */
[-C--:B------:R-:W-:Y:S01]  /*5d50*/  FMUL R78, R78, R90.reuse ;  /* 0x0000005a4e4e7220 */ /* 0x080fe20000400000 */
[----:B------:R-:W-:Y:S01]  /*5d60*/  ISETP.GT.AND P1, PT, R4, 0x19, PT ;  /* 0x000000190400780c */ /* 0x000fe20003f24270 */
[----:B------:R-:W-:Y:S01]  /*5d70*/  @P0 STG.E.U16 desc[UR38][R8.64+0x12], R63 ;  /* 0x0000123f08000986 */ /* 0x000fe2000c101526 */
[----:B------:R-:W-:Y:S01]  /*5d80*/  ISETP.GT.AND P0, PT, R3, RZ, P3 ;  /* 0x000000ff0300720c */ /* 0x000fe20001f04270 */
[-C--:B------:R-:W-:Y:S01]  /*5d90*/  FMUL R79, R79, R90.reuse ;  /* 0x0000005a4f4f7220 */ /* 0x080fe20000400000 */
[----:B------:R-:W-:Y:S01]  /*5da0*/  F2FP.BF16.F32.PACK_AB R69, RZ, R69 ;  /* 0x00000045ff45723e */ /* 0x000fe200000010ff */
[----:B------:R-:W-:Y:S01]  /*5db0*/  FMUL R80, R80, R90 ;  /* 0x0000005a50507220 */ /* 0x000fe20000400000 */
[----:B------:R-:W-:Y:S01]  /*5dc0*/  F2FP.BF16.F32.PACK_AB R70, RZ, R70 ;  /* 0x00000046ff46723e */ /* 0x000fe200000010ff */
        /* <DEDUP_REMOVED lines=8> */
[----:B------:R-:W-:Y:S01]  /*5e50*/  @P0 STG.E.U16 desc[UR38][R10.64+0x20], R64 ;  /* 0x000020400a000986 */ /* 0x000fe2000c101526 */
[----:B------:R-:W-:Y:S01]  /*5e60*/  ISETP.GT.AND P0, PT, R3, RZ, P2 ;  /* 0x000000ff0300720c */ /* 0x000fe20001704270 */
[-C--:B------:R-:W-:Y:S01]  /*5e70*/  FMUL R85, R85, R90.reuse ;  /* 0x0000005a55557220 */ /* 0x080fe20000400000 */
[----:B------:R-:W-:Y:S01]  /*5e80*/  F2FP.BF16.F32.PACK_AB R75, RZ, R75 ;  /* 0x0000004bff4b723e */ /* 0x000fe200000010ff */
[-C--:B------:R-:W-:Y:S01]  /*5e90*/  FMUL R86, R86, R90.reuse ;  /* 0x0000005a56567220 */ /* 0x080fe20000400000 */
[----:B------:R-:W-:Y:S01]  /*5ea0*/  ISETP.GT.AND P5, PT, R4, 0x28, PT ;  /* 0x000000280400780c */ /* 0x000fe20003fa4270 */
[----:B------:R-:W-:Y:S01]  /*5eb0*/  FMUL R87, R87, R90 ;  /* 0x0000005a57577220 */ /* 0x000fe20000400000 */
[----:B------:R-:W-:Y:S01]  /*5ec0*/  F2FP.BF16.F32.PACK_AB R76, RZ, R76 ;  /* 0x0000004cff4c723e */ /* 0x000fe200000010ff */
[-C--:B------:R-:W-:Y:S01]  /*5ed0*/  FMUL R24, R24, R90.reuse ;  /* 0x0000005a18187220 */ /* 0x080fe20000400000 */
[----:B------:R-:W-:Y:S01]  /*5ee0*/  ISETP.GT.AND P4, PT, R4, 0x29, PT ;  /* 0x000000290400780c */ /* 0x000fe20003f84270 */
[-C--:B------:R-:W-:Y:S01]  /*5ef0*/  FMUL R25, R25, R90.reuse ;  /* 0x0000005a19197220 */ /* 0x080fe20000400000 */
[----:B------:R-:W-:Y:S01]  /*5f00*/  F2FP.BF16.F32.PACK_AB R77, RZ, R77 ;  /* 0x0000004dff4d723e */ /* 0x000fe200000010ff */
[----:B------:R-:W-:Y:S01]  /*5f10*/  FMUL R26, R26, R90 ;  /* 0x0000005a1a1a7220 */ /* 0x000fe20000400000 */
[----:B------:R-:W-:Y:S01]  /*5f20*/  F2FP.BF16.F32.PACK_AB R78, RZ, R78 ;  /* 0x0000004eff4e723e */ /* 0x000fe200000010ff */
[----:B------:R-:W-:Y:S01]  /*5f30*/  @P0 STG.E.U16 desc[UR38][R10.64+0x22], R65 ;  /* 0x000022410a000986 */ /* 0x000fe2000c101526 */
[----:B------:R-:W-:Y:S01]  /*5f40*/  ISETP.GT.AND P0, PT, R3, 0x8, P3 ;  /* 0x000000080300780c */ /* 0x000fe20001f04270 */
[-C--:B------:R-:W-:Y:S01]  /*5f50*/  FMUL R27, R27, R90.reuse ;  /* 0x0000005a1b1b7220 */ /* 0x080fe20000400000 */
[----:B------:R-:W-:Y:S01]  /*5f60*/  F2FP.BF16.F32.PACK_AB R79, RZ, R79 ;  /* 0x0000004fff4f723e */ /* 0x000fe200000010ff */
[-C--:B------:R-:W-:Y:S01]  /*5f70*/  FMUL R28, R28, R90.reuse ;  /* 0x0000005a1c1c7220 */ /* 0x080fe20000400000 */
[----:B------:R-:W-:Y:S01]  /*5f80*/  ISETP.GT.AND P3, PT, R4, 0x30, PT ;  /* 0x000000300400780c */ /* 0x000fe20003f64270 */
        /* <DEDUP_REMOVED lines=8> */
[----:B------:R-:W-:Y:S01]  /*6010*/  @P0 STG.E.U16 desc[UR38][R8.64+0x20], R66 ;  /* 0x0000204208000986 */ /* 0x000fe2000c101526 */
[----:B------:R-:W-:Y:S01]  /*6020*/  ISETP.GT.AND P0, PT, R3, 0x8, P2 ;  /* 0x000000080300780c */ /* 0x000fe20001704270 */
[-C--:B------:R-:W-:Y:S01]  /*6030*/  FMUL R33, R33, R90.reuse ;  /* 0x0000005a21217220 */ /* 0x080fe20000400000 */
[----:B------:R-:W-:Y:S01]  /*6040*/  ISETP.GT.AND P2, PT, R4, 0x18, PT ;  /* 0x000000180400780c */ /* 0x000fe20003f44270 */
[----:B------:R-:W-:Y:S01]  /*6050*/  FMUL R34, R34, R90 ;  /* 0x0000005a22227220 */ /* 0x000fe20000400000 */
[----:B------:R-:W-:Y:S01]  /*6060*/  F2FP.BF16.F32.PACK_AB R84, RZ, R84 ;  /* 0x00000054ff54723e */ /* 0x000fe200000010ff */
[-C--:B------:R-:W-:Y:S01]  /*6070*/  FMUL R35, R35, R90.reuse ;  /* 0x0000005a23237220 */ /* 0x080fe20000400000 */
[----:B------:R-:W-:Y:S01]  /*6080*/  P2R R5, PR, RZ, 0x20 ;  /* 0x00000020ff057803 */ /* 0x000fe20000000000 */
[-C--:B------:R-:W-:Y:S01]  /*6090*/  FMUL R36, R36, R90.reuse ;  /* 0x0000005a24247220 */ /* 0x080fe20000400000 */
[----:B------:R-:W-:Y:S01]  /*60a0*/  F2FP.BF16.F32.PACK_AB R85, RZ, R85 ;  /* 0x00000055ff55723e */ /* 0x000fe200000010ff */
[----:B------:R-:W-:Y:S01]  /*60b0*/  FMUL R37, R37, R90 ;  /* 0x0000005a25257220 */ /* 0x000fe20000400000 */
[----:B------:R-:W-:Y:S01]  /*60c0*/  F2FP.BF16.F32.PACK_AB R86, RZ, R86 ;  /* 0x00000056ff56723e */ /* 0x000fe200000010ff */
[-C--:B------:R-:W-:Y:S01]  /*60d0*/  FMUL R38, R38, R90.reuse ;  /* 0x0000005a26267220 */ /* 0x080fe20000400000 */
[----:B------:R-:W-:Y:S01]  /*60e0*/  F2FP.BF16.F32.PACK_AB R87, RZ, R87 ;  /* 0x00000057ff57723e */ /* 0x000fe200000010ff */
[----:B------:R-:W-:Y:S01]  /*60f0*/  @P0 STG.E.U16 desc[UR38][R8.64+0x22], R67 ;  /* 0x0000224308000986 */ /* 0x000fe2000c101526 */
[----:B------:R-:W-:Y:S01]  /*6100*/  ISETP.GT.AND P0, PT, R3, RZ, P2 ;  /* 0x000000ff0300720c */ /* 0x000fe20001704270 */
        /* <DEDUP_REMOVED lines=36> */
[----:B------:R-:W-:Y:S01]  /*6350*/  FMUL R55, R55, R90 ;  /* 0x0000005a37377220 */ /* 0x000fe20000400000 */
[----:B------:R-:W-:-:S02]  /*6360*/  F2FP.BF16.F32.PACK_AB R39, RZ, R39 ;  /* 0x00000027ff27723e */ /* 0x000fc400000010ff */
[----:B------:R-:W-:Y:S01]  /*6370*/  F2FP.BF16.F32.PACK_AB R40, RZ, R40 ;  /* 0x00000028ff28723e */ /* 0x000fe200000010ff */
[----:B------:R-:W-:Y:S01]  /*6380*/  @P0 STG.E.U16 desc[UR38][R8.64+0x30], R70 ;  /* 0x0000304608000986 */ /* 0x000fe2000c101526 */
[----:B------:R-:W-:Y:S02]  /*6390*/  ISETP.GT.AND P0, PT, R3, 0x8, P1 ;  /* 0x000000080300780c */ /* 0x000fe40000f04270 */
[----:B------:R-:W-:Y:S02]  /*63a0*/  ISETP.GT.AND P1, PT, R4, 0x21, PT ;  /* 0x000000210400780c */ /* 0x000fe40003f24270 */
[----:B------:R-:W-:Y:S02]  /*63b0*/  F2FP.BF16.F32.PACK_AB R41, RZ, R41 ;  /* 0x00000029ff29723e */ /* 0x000fe400000010ff */
[----:B------:R-:W-:Y:S02]  /*63c0*/  F2FP.BF16.F32.PACK_AB R42, RZ, R42 ;  /* 0x0000002aff2a723e */ /* 0x000fe400000010ff */
[----:B------:R-:W-:-:S02]  /*63d0*/  F2FP.BF16.F32.PACK_AB R43, RZ, R43 ;  /* 0x0000002bff2b723e */ /* 0x000fc400000010ff */
[----:B------:R-:W-:Y:S02]  /*63e0*/  F2FP.BF16.F32.PACK_AB R44, RZ, R44 ;  /* 0x0000002cff2c723e */ /* 0x000fe400000010ff */
[----:B------:R-:W-:Y:S01]  /*63f0*/  F2FP.BF16.F32.PACK_AB R45, RZ, R45 ;  /* 0x0000002dff2d723e */ /* 0x000fe200000010ff */
[----:B------:R-:W-:Y:S01]  /*6400*/  @P0 STG.E.U16 desc[UR38][R8.64+0x32], R71 ;  /* 0x0000324708000986 */ /* 0x000fe2000c101526 */
[----:B------:R-:W-:Y:S02]  /*6410*/  ISETP.GT.AND P0, PT, R3, RZ, P2 ;  /* 0x000000ff0300720c */ /* 0x000fe40001704270 */
[----:B------:R-:W-:Y:S02]  /*6420*/  F2FP.BF16.F32.PACK_AB R46, RZ, R46 ;  /* 0x0000002eff2e723e */ /* 0x000fe400000010ff */
[----:B------:R-:W-:Y:S02]  /*6430*/  F2FP.BF16.F32.PACK_AB R47, RZ, R47 ;  /* 0x0000002fff2f723e */ /* 0x000fe400000010ff */
[----:B------:R-:W-:-:S02]  /*6440*/  F2FP.BF16.F32.PACK_AB R48, RZ, R48 ;  /* 0x00000030ff30723e */ /* 0x000fc400000010ff */
[----:B------:R-:W-:Y:S02]  /*6450*/  F2FP.BF16.F32.PACK_AB R49, RZ, R49 ;  /* 0x00000031ff31723e */ /* 0x000fe400000010ff */
[----:B------:R-:W-:Y:S02]  /*6460*/  F2FP.BF16.F32.PACK_AB R50, RZ, R50 ;  /* 0x00000032ff32723e */ /* 0x000fe400000010ff */
[----:B------:R-:W-:Y:S01]  /*6470*/  F2FP.BF16.F32.PACK_AB R51, RZ, R51 ;  /* 0x00000033ff33723e */ /* 0x000fe200000010ff */
[----:B------:R-:W-:Y:S01]  /*6480*/  @P0 STG.E.U16 desc[UR38][R10.64+0x40], R72 ;  /* 0x000040480a000986 */ /* 0x000fe2000c101526 */
[----:B------:R-:W-:Y:S02]  /*6490*/  ISETP.GT.AND P0, PT, R3, RZ, P1 ;  /* 0x000000ff0300720c */ /* 0x000fe40000f04270 */
[----:B------:R-:W-:Y:S02]  /*64a0*/  F2FP.BF16.F32.PACK_AB R52, RZ, R52 ;  /* 0x00000034ff34723e */ /* 0x000fe400000010ff */
[----:B------:R-:W-:-:S02]  /*64b0*/  F2FP.BF16.F32.PACK_AB R53, RZ, R53 ;  /* 0x00000035ff35723e */ /* 0x000fc400000010ff */
[----:B------:R-:W-:Y:S02]  /*64c0*/  F2FP.BF16.F32.PACK_AB R54, RZ, R54 ;  /* 0x00000036ff36723e */ /* 0x000fe400000010ff */
[----:B------:R-:W-:-:S05]  /*64d0*/  F2FP.BF16.F32.PACK_AB R55, RZ, R55 ;  /* 0x00000037ff37723e */ /* 0x000fca00000010ff */
[----:B------:R-:W-:Y:S01]  /*64e0*/  @P0 STG.E.U16 desc[UR38][R10.64+0x42], R73 ;  /* 0x000042490a000986 */ /* 0x000fe2000c101526 */
[----:B------:R-:W-:Y:S02]  /*64f0*/  ISETP.GT.AND P0, PT, R3, 0x8, P2 ;  /* 0x000000080300780c */ /* 0x000fe40001704270 */
[----:B------:R-:W-:-:S11]  /*6500*/  ISETP.GT.AND P2, PT, R4, 0x38, PT ;  /* 0x000000380400780c */ /* 0x000fd60003f44270 */
[----:B------:R-:W-:Y:S01]  /*6510*/  @P0 STG.E.U16 desc[UR38][R8.64+0x40], R74 ;  /* 0x0000404a08000986 */ /* 0x000fe2000c101526 */
[----:B------:R-:W-:-:S13]  /*6520*/  ISETP.GT.AND P0, PT, R3, 0x8, P1 ;  /* 0x000000080300780c */ /* 0x000fda0000f04270 */
[----:B------:R-:W-:Y:S01]  /*6530*/  @P0 STG.E.U16 desc[UR38][R8.64+0x42], R75 ;  /* 0x0000424b08000986 */ /* 0x000fe2000c101526 */
[----:B------:R-:W-:-:S13]  /*6540*/  ISETP.GT.AND P0, PT, R3, RZ, P5 ;  /* 0x000000ff0300720c */ /* 0x000fda0002f04270 */
[----:B------:R-:W-:Y:S01]  /*6550*/  @P0 STG.E.U16 desc[UR38][R10.64+0x50], R76 ;  /* 0x0000504c0a000986 */ /* 0x000fe2000c101526 */
[----:B------:R-:W-:-:S13]  /*6560*/  ISETP.GT.AND P0, PT, R3, RZ, P4 ;  /* 0x000000ff0300720c */ /* 0x000fda0002704270 */
[----:B------:R-:W-:Y:S01]  /*6570*/  @P0 STG.E.U16 desc[UR38][R10.64+0x52], R77 ;  /* 0x0000524d0a000986 */ /* 0x000fe2000c101526 */
[----:B------:R-:W-:-:S13]  /*6580*/  ISETP.GT.AND P0, PT, R3, 0x8, P5 ;  /* 0x000000080300780c */ /* 0x000fda0002f04270 */
[----:B------:R-:W-:Y:S01]  /*6590*/  @P0 STG.E.U16 desc[UR38][R8.64+0x50], R78 ;  /* 0x0000504e08000986 */ /* 0x000fe2000c101526 */
[----:B------:R-:W-:-:S13]  /*65a0*/  ISETP.GT.AND P0, PT, R3, 0x8, P4 ;  /* 0x000000080300780c */ /* 0x000fda0002704270 */
[----:B------:R-:W-:Y:S01]  /*65b0*/  @P0 STG.E.U16 desc[UR38][R8.64+0x52], R79 ;  /* 0x0000524f08000986 */ /* 0x000fe2000c101526 */
[----:B------:R-:W-:-:S13]  /*65c0*/  ISETP.GT.AND P0, PT, R3, RZ, P3 ;  /* 0x000000ff0300720c */ /* 0x000fda0001f04270 */
[----:B------:R-:W-:Y:S01]  /*65d0*/  @P0 STG.E.U16 desc[UR38][R10.64+0x60], R80 ;  /* 0x000060500a000986 */ /* 0x000fe2000c101526 */
[----:B------:R-:W-:-:S04]  /*65e0*/  ISETP.GT.AND P0, PT, R4, 0x31, PT ;  /* 0x000000310400780c */ /* 0x000fc80003f04270 */
[----:B------:R-:W-:-:S13]  /*65f0*/  ISETP.GT.AND P1, PT, R3, RZ, P0 ;  /* 0x000000ff0300720c */ /* 0x000fda0000724270 */
[----:B------:R-:W-:Y:S01]  /*6600*/  @P1 STG.E.U16 desc[UR38][R10.64+0x62], R81 ;  /* 0x000062510a001986 */ /* 0x000fe2000c101526 */
[----:B------:R-:W-:-:S13]  /*6610*/  ISETP.GT.AND P1, PT, R3, 0x8, P3 ;  /* 0x000000080300780c */ /* 0x000fda0001f24270 */
[----:B------:R-:W-:Y:S01]  /*6620*/  @P1 STG.E.U16 desc[UR38][R8.64+0x60], R82 ;  /* 0x0000605208001986 */ /* 0x000fe2000c101526 */
[----:B------:R-:W-:-:S13]  /*6630*/  ISETP.GT.AND P1, PT, R3, 0x8, P0 ;  /* 0x000000080300780c */ /* 0x000fda0000724270 */
[----:B------:R-:W-:Y:S01]  /*6640*/  @P1 STG.E.U16 desc[UR38][R8.64+0x62], R83 ;  /* 0x0000625308001986 */ /* 0x000fe2000c101526 */
[----:B------:R-:W-:-:S05]  /*6650*/  IADD3 R14, P1, R23, R8, RZ ;  /* 0x00000008170e7210 */ /* 0x000fca0007f3e0ff */
[----:B------:R-:W-:Y:S01]  /*6660*/  IMAD.X R15, R13, 0x1, R9, P1 ;  /* 0x000000010d0f7824 */ /* 0x000fe200008e0609 */
[----:B------:R-:W-:-:S13]  /*6670*/  ISETP.GT.AND P1, PT, R3, RZ, P2 ;  /* 0x000000ff0300720c */ /* 0x000fda0001724270 */
[----:B------:R-:W-:Y:S01]  /*6680*/  @P1 STG.E.U16 desc[UR38][R10.64+0x70], R84 ;  /* 0x000070540a001986 */ /* 0x000fe2000c101526 */
[----:B------:R-:W-:-:S05]  /*6690*/  IADD3 R20, P1, R23, R8, RZ ;  /* 0x0000000817147210 */ /* 0x000fca0007f3e0ff */
[----:B------:R-:W-:Y:S01]  /*66a0*/  IMAD.X R21, R13, 0x1, R9, P1 ;  /* 0x000000010d157824 */ /* 0x000fe200008e0609 */
[----:B------:R-:W-:-:S05]  /*66b0*/  IADD3 R12, P1, R23, R10, RZ ;  /* 0x0000000a170c7210 */ /* 0x000fca0007f3e0ff */
[----:B------:R-:W-:Y:S01]  /*66c0*/  IMAD.X R13, R13, 0x1, R11, P1 ;  /* 0x000000010d0d7824 */ /* 0x000fe200008e060b */
[----:B------:R-:W-:-:S04]  /*66d0*/  ISETP.GT.AND P1, PT, R4, 0x39, PT ;  /* 0x000000390400780c */ /* 0x000fc80003f24270 */
[----:B------:R-:W-:-:S13]  /*66e0*/  ISETP.GT.AND P5, PT, R3, RZ, P1 ;  /* 0x000000ff0300720c */ /* 0x000fda0000fa4270 */
[----:B------:R-:W-:Y:S01]  /*66f0*/  @P5 STG.E.U16 desc[UR38][R10.64+0x72], R85 ;  /* 0x000072550a005986 */ /* 0x000fe2000c101526 */
[----:B------:R-:W-:-:S13]  /*6700*/  ISETP.GT.AND P5, PT, R3, 0x8, P2 ;  /* 0x000000080300780c */ /* 0x000fda00017a4270 */
[----:B------:R-:W-:Y:S01]  /*6710*/  @P5 STG.E.U16 desc[UR38][R8.64+0x70], R86 ;  /* 0x0000705608005986 */ /* 0x000fe2000c101526 */
[----:B------:R-:W-:-:S13]  /*6720*/  ISETP.GT.AND P5, PT, R3, 0x8, P1 ;  /* 0x000000080300780c */ /* 0x000fda0000fa4270 */
[----:B------:R0:W-:Y:S01]  /*6730*/  @P5 STG.E.U16 desc[UR38][R8.64+0x72], R87 ;  /* 0x0000725708005986 */ /* 0x0001e2000c101526 */
[C---:B------:R-:W-:Y:S02]  /*6740*/  ISETP.GT.AND P5, PT, R3.reuse, 0x80, P6 ;  /* 0x000000800300780c */ /* 0x040fe400037a4270 */
[----:B------:R-:W-:-:S11]  /*6750*/  ISETP.GT.AND P6, PT, R3, 0x88, P6 ;  /* 0x000000880300780c */ /* 0x000fd600037c4270 */
[----:B------:R-:W-:Y:S01]  /*6760*/  @P5 STG.E.U16 desc[UR38][R12.64], R24 ;  /* 0x000000180c005986 */ /* 0x000fe2000c101526 */
[----:B------:R-:W-:-:S04]  /*6770*/  ISETP.GT.AND P5, PT, R4, 0x1, PT ;  /* 0x000000010400780c */ /* 0x000fc80003fa4270 */
[----:B------:R-:W-:-:S13]  /*6780*/  ISETP.GT.AND P5, PT, R3, 0x80, P5 ;  /* 0x000000800300780c */ /* 0x000fda0002fa4270 */
[----:B0-----:R-:W-:Y:S02]  /*6790*/  @P5 IMAD.MOV.U32 R8, RZ, RZ, R12 ;  /* 0x000000ffff085224 */ /* 0x001fe400078e000c */
[----:B------:R-:W-:-:S05]  /*67a0*/  @P5 IMAD.MOV.U32 R9, RZ, RZ, R13 ;  /* 0x000000ffff095224 */ /* 0x000fca00078e000d */
[----:B------:R0:W-:Y:S01]  /*67b0*/  @P5 STG.E.U16 desc[UR38][R8.64+0x2], R25 ;  /* 0x0000021908005986 */ /* 0x0001e2000c101526 */
[----:B------:R-:W-:-:S03]  /*67c0*/  ISETP.NE.AND P5, PT, R5, RZ, PT ;  /* 0x000000ff0500720c */ /* 0x000fc60003fa5270 */
[----:B------:R-:W-:Y:S01]  /*67d0*/  @P6 STG.E.U16 desc[UR38][R14.64], R26 ;  /* 0x0000001a0e006986 */ /* 0x000fe2000c101526 */
[----:B------:R-:W-:-:S04]  /*67e0*/  ISETP.GT.AND P6, PT, R4, 0x1, PT ;  /* 0x000000010400780c */ /* 0x000fc80003fc4270 */
[----:B------:R-:W-:-:S13]  /*67f0*/  ISETP.GT.AND P6, PT, R3, 0x88, P6 ;  /* 0x000000880300780c */ /* 0x000fda00037c4270 */
[----:B------:R-:W-:Y:S01]  /*6800*/  @P6 STG.E.U16 desc[UR38][R20.64+0x2], R27 ;  /* 0x0000021b14006986 */ /* 0x000fe2000c101526 */
[----:B------:R-:W-:-:S04]  /*6810*/  ISETP.GT.AND P6, PT, R4, 0x8, PT ;  /* 0x000000080400780c */ /* 0x000fc80003fc4270 */
[----:B------:R-:W-:-:S13]  /*6820*/  ISETP.GT.AND P6, PT, R3, 0x80, P6 ;  /* 0x000000800300780c */ /* 0x000fda00037c4270 */
[----:B0-----:R-:W-:Y:S02]  /*6830*/  @P6 IMAD.MOV.U32 R8, RZ, RZ, R12 ;  /* 0x000000ffff086224 */ /* 0x001fe400078e000c */
[----:B------:R-:W-:-:S05]  /*6840*/  @P6 IMAD.MOV.U32 R9, RZ, RZ, R13 ;  /* 0x000000ffff096224 */ /* 0x000fca00078e000d */
[----:B------:R0:W-:Y:S01]  /*6850*/  @P6 STG.E.U16 desc[UR38][R8.64+0x10], R28 ;  /* 0x0000101c08006986 */ /* 0x0001e2000c101526 */
[----:B------:R-:W-:-:S04]  /*6860*/  ISETP.GT.AND P6, PT, R4, 0x9, PT ;  /* 0x000000090400780c */ /* 0x000fc80003fc4270 */
[----:B------:R-:W-:-:S13]  /*6870*/  ISETP.GT.AND P6, PT, R3, 0x80, P6 ;  /* 0x000000800300780c */ /* 0x000fda00037c4270 */
[----:B0-----:R-:W-:Y:S02]  /*6880*/  @P6 IMAD.MOV.U32 R8, RZ, RZ, R12 ;  /* 0x000000ffff086224 */ /* 0x001fe400078e000c */
[----:B------:R-:W-:-:S05]  /*6890*/  @P6 IMAD.MOV.U32 R9, RZ, RZ, R13 ;  /* 0x000000ffff096224 */ /* 0x000fca00078e000d */
[----:B------:R0:W-:Y:S01]  /*68a0*/  @P6 STG.E.U16 desc[UR38][R8.64+0x12], R29 ;  /* 0x0000121d08006986 */ /* 0x0001e2000c101526 */
[----:B------:R-:W-:-:S04]  /*68b0*/  ISETP.GT.AND P6, PT, R4, 0x8, PT ;  /* 0x000000080400780c */ /* 0x000fc80003fc4270 */
[----:B------:R-:W-:-:S13]  /*68c0*/  ISETP.GT.AND P6, PT, R3, 0x88, P6 ;  /* 0x000000880300780c */ /* 0x000fda00037c4270 */
        /* <DEDUP_REMOVED lines=45> */
[----:B------:R-:W-:Y:S01]  /*6ba0*/  @P6 STG.E.U16 desc[UR38][R8.64+0x42], R41 ;  /* 0x0000422908006986 */ /* 0x000fe2000c101526 */
[----:B------:R-:W-:-:S04]  /*6bb0*/  ISETP.GT.AND P6, PT, R4, 0x20, PT ;  /* 0x000000200400780c */ /* 0x000fc80003fc4270 */
[----:B------:R-:W-:-:S13]  /*6bc0*/  ISETP.GT.AND P6, PT, R3, 0x88, P6 ;  /* 0x000000880300780c */ /* 0x000fda00037c4270 */
[----:B------:R-:W-:Y:S01]  /*6bd0*/  @P6 STG.E.U16 desc[UR38][R6.64+0x40], R42 ;  /* 0x0000402a06006986 */ /* 0x000fe2000c101526 */
[----:B------:R-:W-:-:S04]  /*6be0*/  ISETP.GT.AND P6, PT, R4, 0x21, PT ;  /* 0x000000210400780c */ /* 0x000fc80003fc4270 */
[----:B------:R-:W-:-:S13]  /*6bf0*/  ISETP.GT.AND P6, PT, R3, 0x88, P6 ;  /* 0x000000880300780c */ /* 0x000fda00037c4270 */
[----:B------:R-:W-:Y:S02]  /*6c00*/  @P6 IMAD.MOV.U32 R4, RZ, RZ, R6 ;  /* 0x000000ffff046224 */ /* 0x000fe400078e0006 */
[----:B------:R-:W-:-:S05]  /*6c10*/  @P6 IMAD.MOV.U32 R5, RZ, RZ, R7 ;  /* 0x000000ffff056224 */ /* 0x000fca00078e0007 */
[----:B------:R0:W-:Y:S01]  /*6c20*/  @P6 STG.E.U16 desc[UR38][R4.64+0x42], R43 ;  /* 0x0000422b04006986 */ /* 0x0001e2000c101526 */
[C---:B------:R-:W-:Y:S02]  /*6c30*/  ISETP.GT.AND P6, PT, R3.reuse, 0x80, P5 ;  /* 0x000000800300780c */ /* 0x040fe40002fc4270 */
[----:B------:R-:W-:-:S11]  /*6c40*/  ISETP.GT.AND P5, PT, R3, 0x88, P5 ;  /* 0x000000880300780c */ /* 0x000fd60002fa4270 */
[----:B0-----:R-:W-:Y:S02]  /*6c50*/  @P6 IMAD.MOV.U32 R4, RZ, RZ, R12 ;  /* 0x000000ffff046224 */ /* 0x001fe400078e000c */
[----:B------:R-:W-:-:S05]  /*6c60*/  @P6 IMAD.MOV.U32 R5, RZ, RZ, R13 ;  /* 0x000000ffff056224 */ /* 0x000fca00078e000d */
[----:B------:R0:W-:Y:S01]  /*6c70*/  @P6 STG.E.U16 desc[UR38][R4.64+0x50], R44 ;  /* 0x0000502c04006986 */ /* 0x0001e2000c101526 */
[C---:B------:R-:W-:Y:S02]  /*6c80*/  ISETP.GT.AND P6, PT, R3.reuse, 0x80, P4 ;  /* 0x000000800300780c */ /* 0x040fe400027c4270 */
[----:B------:R-:W-:-:S11]  /*6c90*/  ISETP.GT.AND P4, PT, R3, 0x88, P4 ;  /* 0x000000880300780c */ /* 0x000fd60002784270 */
[----:B0-----:R-:W-:Y:S02]  /*6ca0*/  @P6 IMAD.MOV.U32 R4, RZ, RZ, R12 ;  /* 0x000000ffff046224 */ /* 0x001fe400078e000c */
[----:B------:R-:W-:-:S05]  /*6cb0*/  @P6 IMAD.MOV.U32 R5, RZ, RZ, R13 ;  /* 0x000000ffff056224 */ /* 0x000fca00078e000d */
[----:B------:R0:W-:Y:S02]  /*6cc0*/  @P6 STG.E.U16 desc[UR38][R4.64+0x52], R45 ;  /* 0x0000522d04006986 */ /* 0x0001e4000c101526 */
[----:B0-----:R-:W-:Y:S02]  /*6cd0*/  @P5 IMAD.MOV.U32 R4, RZ, RZ, R6 ;  /* 0x000000ffff045224 */ /* 0x001fe400078e0006 */
[----:B------:R-:W-:-:S05]  /*6ce0*/  @P5 IMAD.MOV.U32 R5, RZ, RZ, R7 ;  /* 0x000000ffff055224 */ /* 0x000fca00078e0007 */
[----:B------:R0:W-:Y:S01]  /*6cf0*/  @P5 STG.E.U16 desc[UR38][R4.64+0x50], R46 ;  /* 0x0000502e04005986 */ /* 0x0001e2000c101526 */
[C---:B------:R-:W-:Y:S02]  /*6d00*/  ISETP.GT.AND P5, PT, R3.reuse, 0x80, P3 ;  /* 0x000000800300780c */ /* 0x040fe40001fa4270 */
[----:B------:R-:W-:Y:S01]  /*6d10*/  ISETP.GT.AND P3, PT, R3, 0x88, P3 ;  /* 0x000000880300780c */ /* 0x000fe20001f64270 */
        /* <DEDUP_REMOVED lines=17> */
[----:B------:R0:W-:Y:S02]  /*6e30*/  @P3 STG.E.U16 desc[UR38][R4.64+0x60], R50 ;  /* 0x0000603204003986 */ /* 0x0001e4000c101526 */
[----:B0-----:R-:W-:Y:S02]  /*6e40*/  @P0 IMAD.MOV.U32 R4, RZ, RZ, R6 ;  /* 0x000000ffff040224 */ /* 0x001fe400078e0006 */
[----:B------:R-:W-:-:S05]  /*6e50*/  @P0 IMAD.MOV.U32 R5, RZ, RZ, R7 ;  /* 0x000000ffff050224 */ /* 0x000fca00078e0007 */
[----:B------:R0:W-:Y:S02]  /*6e60*/  @P0 STG.E.U16 desc[UR38][R4.64+0x62], R51 ;  /* 0x0000623304000986 */ /* 0x0001e4000c101526 */
[----:B0-----:R-:W-:Y:S02]  /*6e70*/  @P5 IMAD.MOV.U32 R4, RZ, RZ, R12 ;  /* 0x000000ffff045224 */ /* 0x001fe400078e000c */
[----:B------:R-:W-:-:S05]  /*6e80*/  @P5 IMAD.MOV.U32 R5, RZ, RZ, R13 ;  /* 0x000000ffff055224 */ /* 0x000fca00078e000d */
[----:B------:R0:W-:Y:S04]  /*6e90*/  @P5 STG.E.U16 desc[UR38][R4.64+0x70], R52 ;  /* 0x0000703404005986 */ /* 0x0001e8000c101526 */
[----:B------:R1:W-:Y:S01]  /*6ea0*/  @P4 STG.E.U16 desc[UR38][R12.64+0x72], R53 ;  /* 0x000072350c004986 */ /* 0x0003e2000c101526 */
[----:B0-----:R-:W-:Y:S02]  /*6eb0*/  @P2 IMAD.MOV.U32 R4, RZ, RZ, R6 ;  /* 0x000000ffff042224 */ /* 0x001fe400078e0006 */
[----:B------:R-:W-:-:S05]  /*6ec0*/  @P2 IMAD.MOV.U32 R5, RZ, RZ, R7 ;  /* 0x000000ffff052224 */ /* 0x000fca00078e0007 */
[----:B------:R1:W-:Y:S04]  /*6ed0*/  @P2 STG.E.U16 desc[UR38][R4.64+0x70], R54 ;  /* 0x0000703604002986 */ /* 0x0003e8000c101526 */
[----:B------:R1:W-:Y:S02]  /*6ee0*/  @P1 STG.E.U16 desc[UR38][R6.64+0x72], R55 ;  /* 0x0000723706001986 */ /* 0x0003e4000c101526 */
.L_x_157:
[----:B------:R-:W-:Y:S05]  /*6ef0*/  BSYNC B0 ;  /* 0x0000000000007941 */ /* 0x000fea0003800000 */
.L_x_33:
[----:B------:R-:W-:Y:S01]  /*6f00*/  IADD3 R16, P0, R16, UR36, RZ ;  /* 0x0000002410107c10 */ /* 0x000fe2000ff1e0ff */
[----:B------:R-:W-:Y:S01]  /*6f10*/  ULDC.64 UR4, c[0x0][0x650] ;  /* 0x0001940000047ab9 */ /* 0x000fe20000000a00 */
[----:B------:R-:W-:Y:S01]  /*6f20*/  PRMT R3, RZ, 0x7610, R3 ;  /* 0x00007610ff037816 */ /* 0x000fe20000000003 */
[----:B------:R-:W-:Y:S01]  /*6f30*/  IMAD.MOV.U32 R102, RZ, RZ, -0x1 ;  /* 0xffffffffff667424 */ /* 0x000fe200078e00ff */
[----:B------:R-:W-:Y:S01]  /*6f40*/  IADD3.X R17, R17, UR42, RZ, P0, !PT ;  /* 0x0000002a11117c10 */ /* 0x000fe200087fe4ff */
[----:B------:R-:W-:Y:S01]  /*6f50*/  IMAD.MOV.U32 R23, RZ, RZ, -0x1 ;  /* 0xffffffffff177424 */ /* 0x000fe200078e00ff */
[----:B------:R-:W-:-:S04]  /*6f60*/  ISETP.GE.U32.AND P0, PT, R16, UR4, PT ;  /* 0x0000000410007c0c */ /* 0x000fc8000bf06070 */
[----:B------:R-:W-:-:S13]  /*6f70*/  ISETP.GE.U32.AND.EX P0, PT, R17, UR5, PT, P0 ;  /* 0x0000000511007c0c */ /* 0x000fda000bf06100 */
[----:B------:R-:W-:Y:S05]  /*6f80*/  @P0 BRA `(.L_x_158) ;  /* 0x0000000400500947 */ /* 0x000fea0003800000 */
[----:B0-----:R-:W0:Y:S01]  /*6f90*/  LDC.64 R10, c[0x0][0x628] ;  /* 0x00018a00ff0a7b82 */ /* 0x001e220000000a00 */
[----:B-1----:R-:W1:Y:S01]  /*6fa0*/  S2R R12, SR_CTAID.X ;  /* 0x00000000000c7919 */ /* 0x002e620000002500 */
[----:B----4-:R-:W-:Y:S02]  /*6fb0*/  IMAD.MOV.U32 R8, RZ, RZ, R16 ;  /* 0x000000ffff087224 */ /* 0x010fe400078e0010 */
[----:B------:R-:W-:Y:S01]  /*6fc0*/  IMAD.MOV.U32 R9, RZ, RZ, R17 ;  /* 0x000000ffff097224 */ /* 0x000fe200078e0011 */
[----:B------:R-:W4:Y:S03]  /*6fd0*/  S2R R20, SR_CTAID.Y ;  /* 0x0000000000147919 */ /* 0x000f260000002600 */
[----:B------:R-:W1:Y:S08]  /*6fe0*/  LDC R0, c[0x0][0x630] ;  /* 0x00018c00ff007b82 */ /* 0x000e700000000800 */
[----:B------:R-:W1:Y:S01]  /*6ff0*/  LDC.64 R14, c[0x0][0x620] ;  /* 0x00018800ff0e7b82 */ /* 0x000e620000000a00 */
[----:B0-----:R-:W-:-:S04]  /*7000*/  ISETP.NE.U32.AND P0, PT, R10, RZ, PT ;  /* 0x000000ff0a00720c */ /* 0x001fc80003f05070 */
[----:B------:R-:W-:-:S13]  /*7010*/  ISETP.NE.AND.EX P0, PT, R11, RZ, PT, P0 ;  /* 0x000000ff0b00720c */ /* 0x000fda0003f05300 */
[----:B-1--4-:R-:W-:Y:S05]  /*7020*/  @!P0 BRA `(.L_x_159) ;  /* 0x0000000000288947 */ /* 0x012fea0003800000 */
        /* <DEDUP_REMOVED lines=10> */
.L_x_159:
[-CC-:B------:R-:W-:Y:S01]  /*70d0*/  SHF.R.U64 R23, R8, R0.reuse, R9.reuse ;  /* 0x0000000008177219 */ /* 0x180fe20000001209 */
[----:B------:R-:W0:Y:S01]  /*70e0*/  LDC.64 R26, c[0x0][0x640] ;  /* 0x00019000ff1a7b82 */ /* 0x000e220000000a00 */
[----:B------:R-:W-:Y:S01]  /*70f0*/  SHF.R.U32.HI R0, RZ, R0, R9 ;  /* 0x00000000ff007219 */ /* 0x000fe20000011609 */
[----:B------:R-:W-:Y:S01]  /*7100*/  ULDC UR4, c[0x0][0x150] ;  /* 0x0000540000047ab9 */ /* 0x000fe20000000800 */
[----:B------:R-:W-:Y:S02]  /*7110*/  IADD3 R3, P0, RZ, -R23, RZ ;  /* 0x80000017ff037210 */ /* 0x000fe40007f1e0ff */
[----:B------:R-:W-:-:S03]  /*7120*/  I2FP.F32.U32 R7, R12 ;  /* 0x0000000c00077245 */ /* 0x000fc60000201000 */
[----:B------:R-:W1:Y:S01]  /*7130*/  LDC R6, c[0x0][0x618] ;  /* 0x00018600ff067b82 */ /* 0x000e620000000800 */
[----:B------:R-:W-:Y:S02]  /*7140*/  IMAD.X R5, RZ, RZ, ~R0, P0 ;  /* 0x000000ffff057224 */ /* 0x000fe400000e0e00 */
[----:B------:R-:W-:Y:S01]  /*7150*/  FMUL R7, R7, UR4 ;  /* 0x0000000407077c20 */ /* 0x000fe20008400000 */
[----:B------:R-:W-:Y:S01]  /*7160*/  ULDC UR4, c[0x0][0x154] ;  /* 0x0000550000047ab9 */ /* 0x000fe20000000800 */
[-C--:B------:R-:W-:Y:S02]  /*7170*/  IMAD R0, R5, R14.reuse, RZ ;  /* 0x0000000e05007224 */ /* 0x080fe400078e02ff */
[C---:B------:R-:W-:Y:S01]  /*7180*/  IMAD.WIDE.U32 R4, R3.reuse, R14, R16 ;  /* 0x0000000e03047225 */ /* 0x040fe200078e0010 */
[----:B------:R-:W4:Y:S01]  /*7190*/  LDC R8, c[0x0][0x608] ;  /* 0x00018200ff087b82 */ /* 0x000f220000000800 */
[----:B------:R-:W2:Y:S02]  /*71a0*/  F2I.U32.TRUNC.NTZ R7, R7 ;  /* 0x0000000700077305 */ /* 0x000ea4000020f000 */
[----:B------:R-:W-:Y:S01]  /*71b0*/  IMAD R3, R3, R15, R0 ;  /* 0x0000000f03037224 */ /* 0x000fe200078e0200 */
[----:B------:R-:W-:-:S03]  /*71c0*/  I2FP.F32.U32 R0, R20 ;  /* 0x0000001400007245 */ /* 0x000fc60000201000 */
[----:B------:R-:W-:Y:S01]  /*71d0*/  IMAD.IADD R3, R5, 0x1, R3 ;  /* 0x0000000105037824 */ /* 0x000fe200078e0203 */
[----:B------:R-:W3:Y:S01]  /*71e0*/  LDC R11, c[0x0][0x658] ;  /* 0x00019600ff0b7b82 */ /* 0x000ee20000000800 */
[----:B0-----:R-:W-:-:S04]  /*71f0*/  ISETP.NE.U32.AND P0, PT, R26, RZ, PT ;  /* 0x000000ff1a00720c */ /* 0x001fc80003f05070 */
[----:B------:R-:W-:-:S03]  /*7200*/  ISETP.NE.AND.EX P0, PT, R27, RZ, PT, P0 ;  /* 0x000000ff1b00720c */ /* 0x000fc60003f05300 */
[----:B------:R-:W0:Y:S01]  /*7210*/  LDC R9, c[0x0][0x144] ;  /* 0x00005100ff097b82 */ /* 0x000e220000000800 */
[-C--:B-1----:R-:W-:Y:S01]  /*7220*/  SHF.R.U64 R10, R4, R6.reuse, R3 ;  /* 0x00000006040a7219 */ /* 0x082fe20000001203 */
[----:B--2---:R-:W-:Y:S01]  /*7230*/  IMAD.MOV R7, RZ, RZ, -R7 ;  /* 0x000000ffff077224 */ /* 0x004fe200078e0a07 */
[----:B------:R-:W-:Y:S01]  /*7240*/  SHF.R.U32.HI R3, RZ, R6, R3 ;  /* 0x00000006ff037219 */ /* 0x000fe20000011603 */
[----:B------:R-:W-:-:S04]  /*7250*/  FMUL R6, R0, UR4 ;  /* 0x0000000400067c20 */ /* 0x000fc80008400000 */
[----:B------:R-:W1:Y:S01]  /*7260*/  LDC R21, c[0x0][0x148] ;  /* 0x00005200ff157b82 */ /* 0x000e620000000800 */
[----:B------:R2:W0:Y:S01]  /*7270*/  F2I.U32.TRUNC.NTZ R14, R6 ;  /* 0x00000006000e7305 */ /* 0x000422000020f000 */
[-CC-:B----4-:R-:W-:Y:S02]  /*7280*/  SHF.R.U64 R13, R10, R8.reuse, R3.reuse ;  /* 0x000000080a0d7219 */ /* 0x190fe40000001203 */
[----:B------:R-:W-:-:S04]  /*7290*/  SHF.R.U32.HI R0, RZ, R8, R3 ;  /* 0x00000008ff007219 */ /* 0x000fc80000011603 */
[----:B------:R-:W4:Y:S01]  /*72a0*/  LDC R24, c[0x0][0x600] ;  /* 0x00018000ff187b82 */ /* 0x000f220000000800 */
[-CC-:B---3--:R-:W-:Y:S02]  /*72b0*/  SHF.R.U64 R15, R13, R11.reuse, R0.reuse ;  /* 0x0000000b0d0f7219 */ /* 0x188fe40000001200 */
[----:B------:R-:W-:-:S03]  /*72c0*/  SHF.R.U32.HI R5, RZ, R11, R0 ;  /* 0x0000000bff057219 */ /* 0x000fc60000011600 */
[----:B------:R-:W-:Y:S02]  /*72d0*/  IMAD.MOV.U32 R4, RZ, RZ, R15 ;  /* 0x000000ffff047224 */ /* 0x000fe400078e000f */
[----:B------:R-:W3:Y:S01]  /*72e0*/  LDC R28, c[0x0][0x648] ;  /* 0x00019200ff1c7b82 */ /* 0x000ee20000000800 */
[----:B0-----:R-:W-:-:S07]  /*72f0*/  IMAD R25, R9, R7, R12 ;  /* 0x0000000709197224 */ /* 0x001fce00078e020c */
[----:B------:R-:W0:Y:S08]  /*7300*/  LDC R29, c[0x0][0x638] ;  /* 0x00018e00ff1d7b82 */ /* 0x000e300000000800 */
[----:B------:R-:W0:Y:S01]  /*7310*/  LDC R30, c[0x0][0x610] ;  /* 0x00018400ff1e7b82 */ /* 0x000e220000000800 */
[----:B-12-4-:R-:W-:Y:S05]  /*7320*/  @!P0 BRA `(.L_x_160) ;  /* 0x0000000000288947 */ /* 0x016fea0003800000 */
[----:B------:R-:W1:Y:S02]  /*7330*/  LDC R0, c[0x0][0x64c] ;  /* 0x00019300ff007b82 */ /* 0x000e640000000800 */
[----:B-1----:R-:W-:-:S05]  /*7340*/  IADD3 R3, P0, R15, R0, RZ ;  /* 0x000000000f037210 */ /* 0x002fca0007f1e0ff */
        /* <DEDUP_REMOVED lines=8> */
.L_x_160:
[----:B------:R-:W-:Y:S01]  /*73d0*/  ISETP.NE.AND P0, PT, R2, 0x1, PT ;  /* 0x000000010200780c */ /* 0x000fe20003f05270 */
[----:B------:R-:W-:Y:S01]  /*73e0*/  IMAD.MOV R14, RZ, RZ, -R14 ;  /* 0x000000ffff0e7224 */ /* 0x000fe200078e0a0e */
[----:B---3--:R-:W-:Y:S01]  /*73f0*/  SHF.R.U64 R0, R4, R28, R5 ;  /* 0x0000001c04007219 */ /* 0x008fe20000001205 */
[----:B------:R-:W-:Y:S01]  /*7400*/  VIADD R5, R24, 0xffffffff ;  /* 0xffffffff18057836 */ /* 0x000fe20000000000 */
[----:B------:R-:W-:-:S03]  /*7410*/  LOP3.LUT R3, R13, R100, RZ, 0xc0, !PT ;  /* 0x000000640d037212 */ /* 0x000fc600078ec0ff */
[----:B------:R-:W-:Y:S01]  /*7420*/  IMAD.MOV R4, RZ, RZ, -R0 ;  /* 0x000000ffff047224 */ /* 0x000fe200078e0a00 */
[----:B------:R-:W-:Y:S01]  /*7430*/  LOP3.LUT R10, R10, R5, RZ, 0xc0, !PT ;  /* 0x000000050a0a7212 */ /* 0x000fe200078ec0ff */
[----:B------:R-:W-:Y:S02]  /*7440*/  IMAD R0, R96, R0, R3 ;  /* 0x0000000060007224 */ /* 0x000fe400078e0203 */
[----:B0-----:R-:W-:Y:S02]  /*7450*/  IMAD R3, R4, R29, R15 ;  /* 0x0000001d04037224 */ /* 0x001fe400078e020f */
[----:B------:R-:W-:Y:S02]  /*7460*/  @P0 IMAD R25, R21, R14, R20 ;  /* 0x0000000e15190224 */ /* 0x000fe400078e0214 */
[----:B------:R-:W-:Y:S02]  /*7470*/  IMAD R5, R3, R24, R10 ;  /* 0x0000001803057224 */ /* 0x000fe400078e020a */
[----:B------:R-:W-:-:S02]  /*7480*/  IMAD R0, R0, R30, R25 ;  /* 0x0000001e00007224 */ /* 0x000fc400078e0219 */
[----:B------:R-:W-:-:S03]  /*7490*/  IMAD.MOV.U32 R4, RZ, RZ, 0x1 ;  /* 0x00000001ff047424 */ /* 0x000fc600078e00ff */
[----:B------:R-:W-:Y:S02]  /*74a0*/  SEL R102, R5, R0, !P0 ;  /* 0x0000000005667207 */ /* 0x000fe40004000000 */
[----:B------:R-:W-:Y:S02]  /*74b0*/  PRMT R3, R4, 0x7610, R3 ;  /* 0x0000761004037816 */ /* 0x000fe40000000003 */
[----:B------:R-:W-:-:S07]  /*74c0*/  SEL R0, R0, R5, !P0 ;  /* 0x0000000500007207 */ /* 0x000fce0004000000 */
.L_x_158:
[----:B------:R-:W-:Y:S01]  /*74d0*/  LOP3.LUT P0, RZ, R3, 0xff, RZ, 0xc0, !PT ;  /* 0x000000ff03ff7812 */ /* 0x000fe2000780c0ff */
[----:B------:R-:W-:-:S12]  /*74e0*/  IMAD.MOV.U32 R109, RZ, RZ, R0 ;  /* 0x000000ffff6d7224 */ /* 0x000fd800078e0000 */
[----:B------:R-:W-:Y:S05]  /*74f0*/  @P0 BRA `(.L_x_161) ;  /* 0xffffffa0002c0947 */ /* 0x000fea000383ffff */
[----:B------:R-:W-:Y:S05]  /*7500*/  EXIT ;  /* 0x000000000000794d */ /* 0x000fea0003800000 */
.L_x_8:
        /* <DEDUP_REMOVED lines=26> */
.L_x_163:
[----:B------:R-:W0:Y:S01]  /*76b0*/  LDC.64 R30, c[0x0][0x640] ;  /* 0x00019000ff1e7b82 */ /* 0x000e220000000a00 */
[-CC-:B------:R-:W-:Y:S01]  /*76c0*/  SHF.R.U64 R21, R14, R8.reuse, R15.reuse ;  /* 0x000000080e157219 */ /* 0x180fe2000000120f */
[----:B------:R-:W-:Y:S01]  /*76d0*/  IMAD.MOV.U32 R27, RZ, RZ, 0x1 ;  /* 0x00000001ff1b7424 */ /* 0x000fe200078e00ff */
[----:B------:R-:W-:Y:S02]  /*76e0*/  SHF.R.U32.HI R7, RZ, R8, R15 ;  /* 0x00000008ff077219 */ /* 0x000fe4000001160f */
[----:B------:R-:W-:-:S03]  /*76f0*/  IADD3 R13, P0, RZ, -R21, RZ ;  /* 0x80000015ff0d7210 */ /* 0x000fc60007f1e0ff */
[----:B------:R-:W1:Y:S02]  /*7700*/  LDC R12, c[0x0][0x618] ;  /* 0x00018600ff0c7b82 */ /* 0x000e640000000800 */
[----:B------:R-:W-:Y:S02]  /*7710*/  IMAD.X R7, RZ, RZ, ~R7, P0 ;  /* 0x000000ffff077224 */ /* 0x000fe400000e0e07 */
[----:B------:R-:W-:-:S04]  /*7720*/  IMAD.WIDE.U32 R10, R13, R22, R16 ;  /* 0x000000160d0a7225 */ /* 0x000fc800078e0010 */
[----:B------:R-:W2:Y:S01]  /*7730*/  LDC R14, c[0x0][0x608] ;  /* 0x00018200ff0e7b82 */ /* 0x000ea20000000800 */
[----:B------:R-:W-:-:S04]  /*7740*/  IMAD R8, R7, R22, RZ ;  /* 0x0000001607087224 */ /* 0x000fc800078e02ff */
[----:B------:R-:W-:-:S03]  /*7750*/  IMAD R7, R13, R23, R8 ;  /* 0x000000170d077224 */ /* 0x000fc600078e0208 */
[----:B------:R-:W3:Y:S01]  /*7760*/  LDC R28, c[0x0][0x658] ;  /* 0x00019600ff1c7b82 */ /* 0x000ee20000000800 */
[----:B------:R-:W-:Y:S01]  /*7770*/  IMAD.IADD R7, R11, 0x1, R7 ;  /* 0x000000010b077824 */ /* 0x000fe200078e0207 */
[----:B0-----:R-:W-:Y:S01]  /*7780*/  ISETP.NE.U32.AND P0, PT, R30, RZ, PT ;  /* 0x000000ff1e00720c */ /* 0x001fe20003f05070 */
[----:B------:R-:W-:-:S03]  /*7790*/  IMAD.MOV.U32 R11, RZ, RZ, -0x1 ;  /* 0xffffffffff0b7424 */ /* 0x000fc600078e00ff */
        /* <DEDUP_REMOVED lines=8> */
[-C--:B---3--:R-:W-:Y:S02]  /*7820*/  SHF.L.U32 R10, R11, R28.reuse, RZ ;  /* 0x0000001c0b0a7219 */ /* 0x088fe400000006ff */
[--C-:B------:R-:W-:Y:S02]  /*7830*/  SHF.R.U64 R26, R22, R28, R7.reuse ;  /* 0x0000001c161a7219 */ /* 0x100fe40000001207 */
[----:B------:R-:W-:Y:S02]  /*7840*/  LOP3.LUT R29, RZ, R10, RZ, 0x33, !PT ;  /* 0x0000000aff1d7212 */ /* 0x000fe400078e33ff */
[----:B------:R-:W-:Y:S01]  /*7850*/  SHF.R.U32.HI R11, RZ, R28, R7 ;  /* 0x0000001cff0b7219 */ /* 0x000fe20000011607 */
[----:B------:R-:W3:Y:S01]  /*7860*/  LDC R32, c[0x0][0x610] ;  /* 0x00018400ff207b82 */ /* 0x000ee20000000800 */
[----:B------:R-:W-:Y:S01]  /*7870*/  IMAD.MOV.U32 R10, RZ, RZ, R26 ;  /* 0x000000ffff0a7224 */ /* 0x000fe200078e001a */
[----:B------:R-:W-:Y:S06]  /*7880*/  @!P0 BRA `(.L_x_164) ;  /* 0x0000000000288947 */ /* 0x000fec0003800000 */
        /* <DEDUP_REMOVED lines=10> */
.L_x_164:
[----:B------:R-:W-:Y:S02]  /*7930*/  ISETP.NE.AND P0, PT, R2, 0x1, PT ;  /* 0x000000010200780c */ /* 0x000fe40003f05270 */
[----:B-1----:R-:W-:Y:S01]  /*7940*/  SHF.R.U64 R8, R10, R8, R11 ;  /* 0x000000080a087219 */ /* 0x002fe2000000120b */
[----:B0-----:R-:W-:Y:S01]  /*7950*/  VIADD R11, R23, 0xffffffff ;  /* 0xffffffff170b7836 */ /* 0x001fe20000000000 */
[----:B------:R-:W-:Y:S02]  /*7960*/  SHF.L.U32 R27, R27, R28, RZ ;  /* 0x0000001c1b1b7219 */ /* 0x000fe400000006ff */
[----:B------:R-:W-:Y:S01]  /*7970*/  LOP3.LUT R5, R22, R29, RZ, 0xc0, !PT ;  /* 0x0000001d16057212 */ /* 0x000fe200078ec0ff */
[----:B------:R-:W-:-:S04]  /*7980*/  IMAD.MOV R7, RZ, RZ, -R8 ;  /* 0x000000ffff077224 */ /* 0x000fc800078e0a08 */
[----:B------:R-:W-:Y:S02]  /*7990*/  IMAD R5, R27, R8, R5 ;  /* 0x000000081b057224 */ /* 0x000fe400078e0205 */
[----:B------:R-:W-:Y:S01]  /*79a0*/  @P0 IMAD R6, R9, R24, R4 ;  /* 0x0000001809060224 */ /* 0x000fe200078e0204 */
[----:B------:R-:W-:Y:S01]  /*79b0*/  LOP3.LUT R9, R20, R11, RZ, 0xc0, !PT ;  /* 0x0000000b14097212 */ /* 0x000fe200078ec0ff */
[----:B--2---:R-:W-:Y:S02]  /*79c0*/  IMAD R4, R7, R25, R26 ;  /* 0x0000001907047224 */ /* 0x004fe400078e021a */
[----:B---3--:R-:W-:Y:S02]  /*79d0*/  IMAD R6, R5, R32, R6 ;  /* 0x0000002005067224 */ /* 0x008fe400078e0206 */
[----:B------:R-:W-:Y:S02]  /*79e0*/  IMAD R5, R4, R23, R9 ;  /* 0x0000001704057224 */ /* 0x000fe400078e0209 */
[----:B------:R-:W-:-:S02]  /*79f0*/  IMAD.MOV.U32 R8, RZ, RZ, 0x1 ;  /* 0x00000001ff087424 */ /* 0x000fc400078e00ff */
[----:B------:R-:W-:Y:S01]  /*7a00*/  IMAD.MOV.U32 R7, RZ, RZ, R21 ;  /* 0x000000ffff077224 */ /* 0x000fe200078e0015 */
[----:B------:R-:W-:Y:S02]  /*7a10*/  SEL R19, R5, R6, !P0 ;  /* 0x0000000605137207 */ /* 0x000fe40004000000 */
[----:B------:R-:W-:-:S07]  /*7a20*/  SEL R12, R6, R5, !P0 ;  /* 0x00000005060c7207 */ /* 0x000fce0004000000 */
.L_x_162:
[----:B------:R-:W-:-:S08]  /*7a30*/  NOP ;  /* 0x0000000000007918 */ /* 0x000fd00000000000 */
[----:B------:R-:W0:-:S00]  /*7a40*/  USETMAXREG.DEALLOC.CTAPOOL 0x28 ;  /* 0x00000028000079c8 */ /* 0x000e0000080e0500 */
[----:B0-----:R-:W-:-:S13]  /*7a50*/  ISETP.NE.AND P0, PT, R3, RZ, PT ;  /* 0x000000ff0300720c */ /* 0x001fda0003f05270 */
[----:B------:R-:W-:Y:S05]  /*7a60*/  @P0 EXIT ;  /* 0x000000000000094d */ /* 0x000fea0003800000 */
[----:B------:R-:W-:Y:S01]  /*7a70*/  LOP3.LUT P0, RZ, R8, 0xff, RZ, 0xc0, !PT ;  /* 0x000000ff08ff7812 */ /* 0x000fe2000780c0ff */
[----:B------:R-:W-:Y:S02]  /*7a80*/  IMAD.MOV.U32 R3, RZ, RZ, 0x1 ;  /* 0x00000001ff037424 */ /* 0x000fe400078e00ff */
[----:B------:R-:W-:-:S10]  /*7a90*/  IMAD.MOV.U32 R13, RZ, RZ, RZ ;  /* 0x000000ffff0d7224 */ /* 0x000fd400078e00ff */
[----:B------:R-:W-:Y:S05]  /*7aa0*/  @!P0 BRA `(.L_x_165) ;  /* 0x0000000c00648947 */ /* 0x000fea0003800000 */
[----:B------:R-:W0:Y:S01]  /*7ab0*/  LDC R3, c[0x0][0x28c] ;  /* 0x0000a300ff037b82 */ /* 0x000e220000000800 */
[----:B------:R-:W-:Y:S01]  /*7ac0*/  ULDC UR5, c[0x0][0x658] ;  /* 0x0001960000057ab9 */ /* 0x000fe20000000800 */
[----:B------:R-:W-:Y:S01]  /*7ad0*/  UMOV UR10, 0xffffffff ;  /* 0xffffffff000a7882 */ /* 0x000fe20000000000 */
[----:B------:R-:W-:Y:S01]  /*7ae0*/  UMOV UR11, 0x1 ;  /* 0x00000001000b7882 */ /* 0x000fe20000000000 */
[----:B------:R-:W-:Y:S01]  /*7af0*/  USHF.L.U32 UR10, UR10, UR5, URZ ;  /* 0x000000050a0a7299 */ /* 0x000fe2000800063f */
[----:B------:R-:W-:Y:S01]  /*7b00*/  BSSY B0, `(.L_x_165) ;  /* 0x00000d3000007945 */ /* 0x000fe20003800000 */
[----:B------:R-:W-:Y:S01]  /*7b10*/  IMAD.MOV.U32 R11, RZ, RZ, 0x1 ;  /* 0x00000001ff0b7424 */ /* 0x000fe200078e00ff */
[----:B------:R-:W-:Y:S01]  /*7b20*/  LOP3.LUT R10, R18, 0x2, RZ, 0xfc, !PT ;  /* 0x00000002120a7812 */ /* 0x000fe200078efcff */
[----:B------:R-:W1:Y:S01]  /*7b30*/  S2UR UR9, SR_CgaCtaId ;  /* 0x00000000000979c3 */ /* 0x000e620000008800 */
[----:B------:R-:W-:Y:S01]  /*7b40*/  ULOP3.LUT UR13, URZ, UR10, URZ, 0x33, !UPT ;  /* 0x0000000a3f0d7292 */ /* 0x000fe2000f8e333f */
[----:B------:R-:W-:Y:S01]  /*7b50*/  IMAD.MOV.U32 R13, RZ, RZ, RZ ;  /* 0x000000ffff0d7224 */ /* 0x000fe200078e00ff */
[----:B------:R-:W-:Y:S01]  /*7b60*/  ULDC UR4, c[0x0][0x600] ;  /* 0x0001800000047ab9 */ /* 0x000fe20000000800 */
[----:B------:R-:W-:Y:S01]  /*7b70*/  UMOV UR18, 0x55 ;  /* 0x0000005500127882 */ /* 0x000fe20000000000 */
[----:B------:R-:W-:-:S02]  /*7b80*/  UIADD3 UR4, UR4, -0x1, URZ ;  /* 0xffffffff04047890 */ /* 0x000fc4000fffe03f */
[----:B------:R-:W-:Y:S01]  /*7b90*/  USHF.L.U32 UR5, UR11, UR5, URZ ;  /* 0x000000050b057299 */ /* 0x000fe2000800063f */
[----:B------:R-:W-:Y:S01]  /*7ba0*/  ULDC.64 UR24, c[0x0][0x198] ;  /* 0x0000660000187ab9 */ /* 0x000fe20000000a00 */
[----:B0-----:R-:W-:-:S05]  /*7bb0*/  VIADD R3, R3, 0x1f ;  /* 0x0000001f03037836 */ /* 0x001fca0000000000 */
[----:B------:R-:W-:Y:S01]  /*7bc0*/  SHF.R.S32.HI R4, RZ, 0x1f, R3 ;  /* 0x0000001fff047819 */ /* 0x000fe20000011403 */
[----:B-1----:R-:W-:-:S03]  /*7bd0*/  ULOP3.LUT UR8, UR9, 0x1, URZ, 0xc0, !UPT ;  /* 0x0000000109087892 */ /* 0x002fc6000f8ec03f */
[----:B------:R-:W-:Y:S01]  /*7be0*/  LEA.HI R4, R4, R3, RZ, 0x5 ;  /* 0x0000000304047211 */ /* 0x000fe200078f28ff */
[----:B------:R-:W-:Y:S01]  /*7bf0*/  USHF.R.U32.HI UR26, URZ, 0x1, UR9 ;  /* 0x000000013f1a7899 */ /* 0x000fe20008011609 */
[----:B------:R-:W-:Y:S01]  /*7c00*/  IMAD.MOV.U32 R3, RZ, RZ, 0x1 ;  /* 0x00000001ff037424 */ /* 0x000fe200078e00ff */
[----:B------:R-:W-:Y:S01]  /*7c10*/  USHF.L.U32 UR6, UR9, 0x5, URZ ;  /* 0x0000000509067899 */ /* 0x000fe2000800063f */
[----:B------:R-:W-:Y:S01]  /*7c20*/  SHF.R.S32.HI R8, RZ, 0x5, R4 ;  /* 0x00000005ff087819 */ /* 0x000fe20000011404 */
[----:B------:R-:W-:Y:S02]  /*7c30*/  USHF.L.U32 UR7, UR9, 0xa, URZ ;  /* 0x0000000a09077899 */ /* 0x000fe4000800063f */
[----:B------:R-:W-:Y:S02]  /*7c40*/  ULOP3.LUT UR9, UR9, 0xfffffffe, URZ, 0xc0, !UPT ;  /* 0xfffffffe09097892 */ /* 0x000fe4000f8ec03f */
[----:B------:R-:W-:Y:S01]  /*7c50*/  UISETP.GT.U32.AND UP0, UPT, UR8, 0xffff, UPT ;  /* 0x0000ffff0800788c */ /* 0x000fe2000bf04070 */
[----:B------:R-:W-:Y:S01]  /*7c60*/  VIADD R9, R8, 0x1 ;  /* 0x0000000108097836 */ /* 0x000fe20000000000 */
[----:B------:R-:W-:-:S02]  /*7c70*/  USHF.L.U32 UR10, UR11, UR9, URZ ;  /* 0x000000090b0a7299 */ /* 0x000fc4000800063f */
[----:B------:R-:W-:Y:S02]  /*7c80*/  ULOP3.LUT UR9, UR9, 0x1, URZ, 0xfc, !UPT ;  /* 0x0000000109097892 */ /* 0x000fe4000f8efc3f */
[----:B------:R-:W-:Y:S02]  /*7c90*/  USEL UR8, UR8, 0xffff, !UP0 ;  /* 0x0000ffff08087887 */ /* 0x000fe4000c000000 */
[----:B------:R-:W-:Y:S02]  /*7ca0*/  USHF.L.U32 UR9, UR11, UR9, URZ ;  /* 0x000000090b097299 */ /* 0x000fe4000800063f */
[----:B------:R-:W-:Y:S02]  /*7cb0*/  ULOP3.LUT UR8, UR8, 0xffff, URZ, 0xc0, !UPT ;  /* 0x0000ffff08087892 */ /* 0x000fe4000f8ec03f */
[----:B------:R-:W-:Y:S02]  /*7cc0*/  ULOP3.LUT UR6, UR6, 0x20, URZ, 0xc0, !UPT ;  /* 0x0000002006067892 */ /* 0x000fe4000f8ec03f */
[----:B------:R-:W-:-:S02]  /*7cd0*/  ULOP3.LUT UR7, UR7, 0x400, URZ, 0xc0, !UPT ;  /* 0x0000040007077892 */ /* 0x000fc4000f8ec03f */
[----:B------:R-:W-:Y:S02]  /*7ce0*/  ULOP3.LUT UR19, UR10, UR9, URZ, 0xfc, !UPT ;  /* 0x000000090a137292 */ /* 0x000fe4000f8efc3f */
[----:B------:R-:W-:-:S12]  /*7cf0*/  USHF.L.U32 UR18, UR18, UR8, URZ ;  /* 0x0000000812127299 */ /* 0x000fd8000800063f */
.L_x_176:
[----:B------:R-:W-:-:S03]  /*7d00*/  UMOV UR8, 0xffffffff ;  /* 0xffffffff00087882 */ /* 0x000fc60000000000 */
[----:B------:R-:W-:Y:S05]  /*7d10*/  BRA.DIV UR8, `(.L_x_166) ;  /* 0x0000001208ac7947 */ /* 0x000fea000b800000 */
[----:B------:R-:W-:-:S13]  /*7d20*/  ELECT P6, URZ, PT ;  /* 0x00000000003f782f */ /* 0x000fda00038c0000 */
.L_x_194:
[----:B------:R-:W0:Y:S01]  /*7d30*/  LDC R4, c[0x0][0x28c] ;  /* 0x0000a300ff047b82 */ /* 0x000e220000000800 */
[----:B------:R-:W-:Y:S01]  /*7d40*/  BSSY B1, `(.L_x_167) ;  /* 0x000003c000017945 */ /* 0x000fe20003800000 */
[----:B0-----:R-:W-:-:S13]  /*7d50*/  ISETP.LT.OR P6, PT, R4, 0x1, !P6 ;  /* 0x000000010400780c */ /* 0x001fda00077c1670 */
[----:B------:R-:W-:Y:S05]  /*7d60*/  @P6 BRA `(.L_x_168) ;  /* 0x0000000000e46947 */ /* 0x000fea0003800000 */
[----:B------:R-:W-:Y:S01]  /*7d70*/  LEA R12, R12, UR26, 0x2 ;  /* 0x0000001a0c0c7c11 */ /* 0x000fe2000f8e10ff */
[----:B------:R-:W-:Y:S01]  /*7d80*/  IMAD.MOV.U32 R20, RZ, RZ, RZ ;  /* 0x000000ffff147224 */ /* 0x000fe200078e00ff */
[----:B------:R-:W-:Y:S01]  /*7d90*/  LEA R19, R19, UR6, 0x6 ;  /* 0x0000000613137c11 */ /* 0x000fe2000f8e30ff */
[----:B------:R-:W-:Y:S02]  /*7da0*/  IMAD.MOV.U32 R4, RZ, RZ, R9 ;  /* 0x000000ffff047224 */ /* 0x000fe400078e0009 */
[----:B------:R-:W-:Y:S02]  /*7db0*/  IMAD.MOV.U32 R5, RZ, RZ, R3 ;  /* 0x000000ffff057224 */ /* 0x000fe400078e0003 */
[----:B------:R-:W-:Y:S02]  /*7dc0*/  IMAD.MOV.U32 R6, RZ, RZ, R13 ;  /* 0x000000ffff067224 */ /* 0x000fe400078e000d */
[----:B------:R-:W-:-:S07]  /*7dd0*/  IMAD.SHL.U32 R15, R12, 0x40, RZ ;  /* 0x000000400c0f7824 */ /* 0x000fce00078e00ff */
.L_x_171:
[----:B------:R-:W0:Y:S01]  /*7de0*/  S2R R21, SR_CgaCtaId ;  /* 0x0000000000157919 */ /* 0x000e220000008800 */
[----:B------:R-:W-:Y:S02]  /*7df0*/  MOV R12, 0x400 ;  /* 0x00000400000c7802 */ /* 0x000fe40000000f00 */
[----:B------:R-:W-:-:S13]  /*7e00*/  ISETP.NE.AND P1, PT, R0, RZ, PT ;  /* 0x000000ff0000720c */ /* 0x000fda0003f25270 */
[----:B------:R-:W1:Y:S01]  /*7e10*/  @!P1 LDC R14, c[0x0][0x500] ;  /* 0x00014000ff0e9b82 */ /* 0x000e620000000800 */
[----:B0-----:R-:W-:Y:S02]  /*7e20*/  LEA R23, R21, R12, 0x18 ;  /* 0x0000000c15177211 */ /* 0x001fe400078ec0ff */
[----:B------:R-:W-:-:S03]  /*7e30*/  SHF.L.U32 R12, R5, 0x1f, RZ ;  /* 0x0000001f050c7819 */ /* 0x000fc600000006ff */
[----:B------:R-:W-:-:S04]  /*7e40*/  IMAD R21, R6, 0x8, R23 ;  /* 0x0000000806157824 */ /* 0x000fc800078e0217 */
[----:B------:R-:W0:Y:S02]  /*7e50*/  SYNCS.PHASECHK.TRANS64.TRYWAIT P0, [R21+URZ+0x58], R12 ;  /* 0x0000580c150075a7 */ /* 0x000e24000800017f */
[----:B01----:R-:W-:Y:S05]  /*7e60*/  @!P0 BRA `(.L_x_169) ;  /* 0x0000001000788947 */ /* 0x003fea0003800000 */
.L_x_195:
[----:B0-----:R-:W-:Y:S01]  /*7e70*/  PRMT R12, R10, 0x9910, RZ ;  /* 0x000099100a0c7816 */ /* 0x001fe200000000ff */
[----:B------:R0:W-:Y:S03]  /*7e80*/  @!P1 SYNCS.ARRIVE.TRANS64 RZ, [R21+URZ], R14 ;  /* 0x0000000e15ff99a7 */ /* 0x0001e6000800003f */
[----:B------:R-:W-:-:S13]  /*7e90*/  ISETP.NE.AND P0, PT, R12, 0x2, PT ;  /* 0x000000020c00780c */ /* 0x000fda0003f05270 */
[----:B0-----:R-:W-:Y:S05]  /*7ea0*/  @P0 BRA `(.L_x_170) ;  /* 0x0000000000040947 */ /* 0x001fea0003800000 */
[----:B------:R-:W-:Y:S01]  /*7eb0*/  BPT.TRAP 0x1 ;  /* 0x000000040000795c */ /* 0x000fe20000300000 */
.L_x_170:
[----:B------:R-:W-:Y:S01]  /*7ec0*/  LEA R12, R6, UR26, 0x2 ;  /* 0x0000001a060c7c11 */ /* 0x000fe2000f8e10ff */
[----:B------:R-:W-:Y:S01]  /*7ed0*/  VIADD R4, R4, 0xffffffff ;  /* 0xffffffff04047836 */ /* 0x000fe20000000000 */
[----:B------:R-:W-:Y:S01]  /*7ee0*/  R2UR UR22, R15 ;  /* 0x000000000f1672ca */ /* 0x000fe200000e0000 */
[----:B------:R-:W-:Y:S01]  /*7ef0*/  UIADD3 UR14, UP0, UR24, 0xf0, URZ ;  /* 0x000000f0180e7890 */ /* 0x000fe2000ff1e03f */
[----:B------:R-:W-:Y:S01]  /*7f00*/  R2UR UR9, R21 ;  /* 0x00000000150972ca */ /* 0x000fe200000e0000 */
[----:B------:R-:W-:Y:S01]  /*7f10*/  IMAD.SHL.U32 R12, R12, 0x800, RZ ;  /* 0x000008000c0c7824 */ /* 0x000fe200078e00ff */
[----:B------:R-:W-:Y:S01]  /*7f20*/  R2UR UR10, R20 ;  /* 0x00000000140a72ca */ /* 0x000fe200000e0000 */
[----:B------:R-:W-:Y:S01]  /*7f30*/  UIADD3 UR28, UP1, UR24, 0x1f0, URZ ;  /* 0x000001f0181c7890 */ /* 0x000fe2000ff3e03f */
[----:B------:R-:W-:Y:S01]  /*7f40*/  R2UR UR12, R7 ;  /* 0x00000000070c72ca */ /* 0x000fe200000e0000 */
[--C-:B------:R-:W-:Y:S01]  /*7f50*/  IMAD R14, R12, 0x2, R23.reuse ;  /* 0x000000020c0e7824 */ /* 0x100fe200078e0217 */
[----:B------:R-:W-:Y:S01]  /*7f60*/  LEA R12, R6, UR7, 0xb ;  /* 0x00000007060c7c11 */ /* 0x000fe2000f8e58ff */
[----:B------:R-:W-:Y:S01]  /*7f70*/  UIADD3.X UR15, URZ, UR25, URZ, UP0, !UPT ;  /* 0x000000193f0f7290 */ /* 0x000fe200087fe43f */
[----:B------:R-:W-:Y:S01]  /*7f80*/  R2UR UR23, R19 ;  /* 0x00000000131772ca */ /* 0x000fe200000e0000 */
[----:B------:R-:W-:Y:S01]  /*7f90*/  UPRMT UR20, URZ, 0x5410, UR18 ;  /* 0x000054103f147896 */ /* 0x000fe20008000012 */
[----:B------:R-:W-:Y:S01]  /*7fa0*/  R2UR UR8, R14 ;  /* 0x000000000e0872ca */ /* 0x000fe200000e0000 */
[----:B------:R-:W-:Y:S01]  /*7fb0*/  IMAD R12, R12, 0x2, R23 ;  /* 0x000000020c0c7824 */ /* 0x000fe200078e0217 */
[----:B------:R-:W-:Y:S01]  /*7fc0*/  ISETP.GT.AND P1, PT, R4, 0x1, PT ;  /* 0x000000010400780c */ /* 0x000fe20003f24270 */
[----:B------:R-:W-:Y:S01]  /*7fd0*/  VIADD R6, R6, 0x1 ;  /* 0x0000000106067836 */ /* 0x000fe20000000000 */
[----:B------:R-:W-:Y:S01]  /*7fe0*/  UPRMT UR27, URZ, 0x5410, UR19 ;  /* 0x000054103f1b7896 */ /* 0x000fe20008000013 */
[----:B------:R-:W-:Y:S01]  /*7ff0*/  VIADD R20, R20, 0x20 ;  /* 0x0000002014147836 */ /* 0x000fe20000000000 */
[----:B------:R-:W-:Y:S01]  /*8000*/  R2UR UR11, R12 ;  /* 0x000000000c0b72ca */ /* 0x000fe200000e0000 */
[----:B------:R-:W-:Y:S01]  /*8010*/  UIADD3.X UR29, URZ, UR25, URZ, UP1, !UPT ;  /* 0x000000193f1d7290 */ /* 0x000fe20008ffe43f */
[----:B------:R-:W-:Y:S01]  /*8020*/  ISETP.NE.AND P0, PT, R6, 0xb, PT ;  /* 0x0000000b0600780c */ /* 0x000fe20003f05270 */
[----:B------:R-:W-:Y:S01]  /*8030*/  UMOV UR16, 0x0 ;  /* 0x0000000000107882 */ /* 0x000fe20000000000 */
[----:B------:R-:W-:-:S02]  /*8040*/  UMOV UR17, 0x10000000 ;  /* 0x1000000000117882 */ /* 0x000fc40000000000 */
[----:B------:R-:W-:Y:S01]  /*8050*/  SEL R12, RZ, 0x1, P0 ;  /* 0x00000001ff0c7807 */ /* 0x000fe20000000000 */
[----:B------:R-:W-:Y:S01]  /*8060*/  UIADD3 UR8, UR8, 0x180, URZ ;  /* 0x0000018008087890 */ /* 0x000fe2000fffe03f */
[----:B------:R-:W-:Y:S02]  /*8070*/  SEL R6, R6, RZ, P0 ;  /* 0x000000ff06067207 */ /* 0x000fe40000000000 */
[----:B------:R-:W-:-:S03]  /*8080*/  LOP3.LUT R5, R5, R12, RZ, 0x3c, !PT ;  /* 0x0000000c05057212 */ /* 0x000fc600078e3cff */
[----:B------:R-:W-:-:S03]  /*8090*/  UIADD3 UR21, UR11, 0x2c180, URZ ;  /* 0x0002c1800b157890 */ /* 0x000fc6000fffe03f */
[----:B------:R-:W-:Y:S02]  /*80a0*/  UMOV UR11, UR22 ;  /* 0x00000016000b7c82 */ /* 0x000fe40008000000 */
[----:B------:R0:W-:Y:S02]  /*80b0*/  UTMALDG.3D.MULTICAST [UR8], [UR14], UR20, desc[UR16] ;  /* 0x000010080e0073b4 */ /* 0x0001e40008011814 */
[----:B0-----:R-:W-:Y:S01]  /*80c0*/  UMOV UR8, UR21 ;  /* 0x0000001500087c82 */ /* 0x001fe20008000000 */
[----:B------:R-:W-:Y:S02]  /*80d0*/  UMOV UR11, UR23 ;  /* 0x00000017000b7c82 */ /* 0x000fe40008000000 */
[----:B------:R0:W-:Y:S02]  /*80e0*/  UTMALDG.3D.MULTICAST [UR8], [UR28], UR27, desc[UR16] ;  /* 0x000010081c0073b4 */ /* 0x0001e4000801181b */
[----:B0-----:R-:W-:Y:S05]  /*80f0*/  @P1 BRA `(.L_x_171) ;  /* 0xfffffffc00381947 */ /* 0x001fea000383ffff */
.L_x_168:
[----:B------:R-:W-:Y:S05]  /*8100*/  BSYNC B1 ;  /* 0x0000000000017941 */ /* 0x000fea0003800000 */
.L_x_167:
[----:B------:R-:W-:Y:S01]  /*8110*/  LOP3.LUT P1, RZ, R11, 0xff, RZ, 0xc0, !PT ;  /* 0x000000ff0bff7812 */ /* 0x000fe2000782c0ff */
[C---:B------:R-:W-:Y:S01]  /*8120*/  IMAD.IADD R13, R8.reuse, 0x1, R13 ;  /* 0x00000001080d7824 */ /* 0x040fe200078e020d */
[----:B------:R-:W-:Y:S01]  /*8130*/  ULDC.64 UR8, c[0x0][0x650] ;  /* 0x0001940000087ab9 */ /* 0x000fe20000000a00 */
[C---:B------:R-:W-:Y:S01]  /*8140*/  ISETP.GE.U32.AND P2, PT, R8.reuse, 0xb, PT ;  /* 0x0000000b0800780c */ /* 0x040fe20003f46070 */
[----:B------:R-:W-:Y:S01]  /*8150*/  BSSY B1, `(.L_x_172) ;  /* 0x000006b000017945 */ /* 0x000fe20003800000 */
[----:B------:R-:W-:Y:S01]  /*8160*/  IMAD.MOV.U32 R12, RZ, RZ, -0x1 ;  /* 0xffffffffff0c7424 */ /* 0x000fe200078e00ff */
[----:B------:R-:W-:Y:S01]  /*8170*/  ISETP.GT.U32.AND P0, PT, R13, 0xa, PT ;  /* 0x0000000a0d00780c */ /* 0x000fe20003f04070 */
[----:B------:R-:W-:Y:S01]  /*8180*/  IMAD.MOV.U32 R19, RZ, RZ, -0x1 ;  /* 0xffffffffff137424 */ /* 0x000fe200078e00ff */
[----:B------:R-:W-:Y:S01]  /*8190*/  PRMT R11, RZ, 0x7610, R11 ;  /* 0x00007610ff0b7816 */ /* 0x000fe2000000000b */
[----:B------:R-:W-:Y:S01]  /*81a0*/  IMAD.MOV.U32 R7, RZ, RZ, -0x1 ;  /* 0xffffffffff077424 */ /* 0x000fe200078e00ff */
[----:B------:R-:W-:-:S03]  /*81b0*/  ISETP.LT.U32.AND P0, PT, R8, 0xb, P0 ;  /* 0x0000000b0800780c */ /* 0x000fc60000701070 */
[----:B------:R-:W0:Y:S01]  /*81c0*/  @P1 S2R R5, SR_CgaCtaId ;  /* 0x0000000000051919 */ /* 0x000e220000008800 */
[----:B------:R-:W-:-:S04]  /*81d0*/  @P1 MOV R4, 0x400 ;  /* 0x0000040000041802 */ /* 0x000fc80000000f00 */
[----:B0-----:R-:W-:Y:S01]  /*81e0*/  @P1 LEA R6, R5, R4, 0x18 ;  /* 0x0000000405061211 */ /* 0x001fe200078ec0ff */
[----:B------:R-:W-:Y:S01]  /*81f0*/  IMAD.WIDE.U32 R4, R13, -0x45d1745d, RZ ;  /* 0xba2e8ba30d047825 */ /* 0x000fe200078e00ff */
[----:B------:R-:W-:Y:S02]  /*8200*/  SEL R4, RZ, 0x1, !P0 ;  /* 0x00000001ff047807 */ /* 0x000fe40004000000 */
[----:B------:R0:W-:Y:S01]  /*8210*/  @P1 SYNCS.ARRIVE.TRANS64.A1T0 RZ, [R6+URZ+0xc8], RZ ;  /* 0x0000c8ff06ff19a7 */ /* 0x0001e2000810003f */
[----:B------:R-:W-:Y:S02]  /*8220*/  IADD3 R16, P1, R16, UR36, RZ ;  /* 0x0000002410107c10 */ /* 0x000fe4000ff3e0ff */
[----:B------:R-:W-:Y:S02]  /*8230*/  LOP3.LUT R3, R3, R4, RZ, 0x3c, !PT ;  /* 0x0000000403037212 */ /* 0x000fe400078e3cff */
[----:B------:R-:W-:Y:S02]  /*8240*/  IADD3.X R17, R17, UR42, RZ, P1, !PT ;  /* 0x0000002a11117c10 */ /* 0x000fe40008ffe4ff */
[----:B------:R-:W-:-:S02]  /*8250*/  ISETP.GE.U32.AND P0, PT, R16, UR8, PT ;  /* 0x0000000810007c0c */ /* 0x000fc4000bf06070 */
[----:B0-----:R-:W-:Y:S02]  /*8260*/  SHF.R.U32.HI R6, RZ, 0x3, R5 ;  /* 0x00000003ff067819 */ /* 0x001fe40000011605 */
[----:B------:R-:W-:Y:S02]  /*8270*/  ISETP.GE.U32.AND.EX P0, PT, R17, UR9, PT, P0 ;  /* 0x0000000911007c0c */ /* 0x000fe4000bf06100 */
[----:B------:R-:W-:Y:S01]  /*8280*/  @P2 LOP3.LUT R3, R3, 0x1, R6, 0x78, !PT ;  /* 0x0000000103032812 */ /* 0x000fe200078e7806 */
[----:B------:R-:W-:Y:S01]  /*8290*/  IMAD R13, R6, -0xb, R13 ;  /* 0xfffffff5060d7824 */ /* 0x000fe200078e020d */
[----:B------:R-:W-:-:S09]  /*82a0*/  PRMT R4, RZ, 0x7610, R4 ;  /* 0x00007610ff047816 */ /* 0x000fd20000000004 */
[----:B------:R-:W-:Y:S05]  /*82b0*/  @P0 BRA `(.L_x_173) ;  /* 0x0000000400500947 */ /* 0x000fea0003800000 */
[----:B------:R-:W0:Y:S01]  /*82c0*/  S2R R15, SR_CTAID.X ;  /* 0x00000000000f7919 */ /* 0x000e220000002500 */
[----:B------:R-:W-:Y:S01]  /*82d0*/  ULDC.64 UR8, c[0x0][0x628] ;  /* 0x00018a0000087ab9 */ /* 0x000fe20000000a00 */
[----:B------:R-:W1:Y:S01]  /*82e0*/  LDC R20, c[0x0][0x144] ;  /* 0x00005100ff147b82 */ /* 0x000e620000000800 */
[----:B------:R-:W-:Y:S01]  /*82f0*/  ISETP.NE.U32.AND P0, PT, RZ, UR8, PT ;  /* 0x00000008ff007c0c */ /* 0x000fe2000bf05070 */
[----:B------:R-:W2:Y:S01]  /*8300*/  S2R R12, SR_CTAID.Y ;  /* 0x00000000000c7919 */ /* 0x000ea20000002600 */
[----:B------:R-:W-:Y:S01]  /*8310*/  ULDC UR10, c[0x0][0x150] ;  /* 0x00005400000a7ab9 */ /* 0x000fe20000000800 */
[----:B------:R-:W-:Y:S01]  /*8320*/  ULDC UR11, c[0x0][0x630] ;  /* 0x00018c00000b7ab9 */ /* 0x000fe20000000800 */
[----:B------:R-:W-:Y:S01]  /*8330*/  ISETP.NE.AND.EX P0, PT, RZ, UR9, PT, P0 ;  /* 0x00000009ff007c0c */ /* 0x000fe2000bf05300 */
[----:B------:R-:W-:Y:S01]  /*8340*/  IMAD.MOV.U32 R4, RZ, RZ, R16 ;  /* 0x000000ffff047224 */ /* 0x000fe200078e0010 */
[----:B0-----:R-:W-:-:S05]  /*8350*/  I2FP.F32.U32 R5, R15 ;  /* 0x0000000f00057245 */ /* 0x001fca0000201000 */
[----:B------:R-:W-:Y:S01]  /*8360*/  FMUL R21, R5, UR10 ;  /* 0x0000000a05157c20 */ /* 0x000fe20008400000 */
[----:B------:R-:W-:-:S05]  /*8370*/  IMAD.MOV.U32 R5, RZ, RZ, R17 ;  /* 0x000000ffff057224 */ /* 0x000fca00078e0011 */
[----:B--2---:R-:W-:Y:S05]  /*8380*/  @!P0 BRA `(.L_x_174) ;  /* 0x0000000000288947 */ /* 0x004fea0003800000 */
[----:B------:R-:W-:Y:S02]  /*8390*/  ULDC UR10, c[0x0][0x634] ;  /* 0x00018d00000a7ab9 */ /* 0x000fe40000000800 */
[----:B------:R-:W-:-:S05]  /*83a0*/  IADD3 R5, P0, R16, UR10, RZ ;  /* 0x0000000a10057c10 */ /* 0x000fca000ff1e0ff */
[----:B------:R-:W-:-:S04]  /*83b0*/  IMAD.X R19, RZ, RZ, R17, P0 ;  /* 0x000000ffff137224 */ /* 0x000fc800000e0611 */
[----:B------:R-:W-:-:S04]  /*83c0*/  IMAD.WIDE.U32 R6, R19, UR8, RZ ;  /* 0x0000000813067c25 */ /* 0x000fc8000f8e00ff */
[----:B------:R-:W-:-:S04]  /*83d0*/  IMAD.WIDE.U32 R6, P0, R5, UR9, R6 ;  /* 0x0000000905067c25 */ /* 0x000fc8000f800006 */
[----:B------:R-:W-:-:S04]  /*83e0*/  IMAD.WIDE.U32 R4, R5, UR8, RZ ;  /* 0x0000000805047c25 */ /* 0x000fc8000f8e00ff */
[----:B------:R-:W-:Y:S01]  /*83f0*/  IMAD.MOV.U32 R4, RZ, RZ, R7 ;  /* 0x000000ffff047224 */ /* 0x000fe200078e0007 */
[----:B------:R-:W-:Y:S01]  /*8400*/  IADD3 RZ, P1, R5, R6, RZ ;  /* 0x0000000605ff7210 */ /* 0x000fe20007f3e0ff */
[----:B------:R-:W-:-:S04]  /*8410*/  IMAD.X R5, RZ, RZ, RZ, P0 ;  /* 0x000000ffff057224 */ /* 0x000fc800000e06ff */
[----:B------:R-:W-:-:S08]  /*8420*/  IMAD.WIDE.U32.X R4, R19, UR9, R4, P1 ;  /* 0x0000000913047c25 */ /* 0x000fd000088e0404 */
.L_x_174:
[--C-:B------:R-:W-:Y:S01]  /*8430*/  SHF.R.U64 R14, R4, UR11, R5.reuse ;  /* 0x0000000b040e7c19 */ /* 0x100fe20008001205 */
[----:B------:R-:W0:Y:S01]  /*8440*/  F2I.U32.TRUNC.NTZ R21, R21 ;  /* 0x0000001500157305 */ /* 0x000e22000020f000 */
[----:B------:R-:W-:Y:S01]  /*8450*/  SHF.R.U32.HI R4, RZ, UR11, R5 ;  /* 0x0000000bff047c19 */ /* 0x000fe20008011605 */
[----:B------:R-:W-:Y:S01]  /*8460*/  ULDC.64 UR8, c[0x0][0x620] ;  /* 0x0001880000087ab9 */ /* 0x000fe20000000a00 */
[----:B------:R-:W-:Y:S01]  /*8470*/  IADD3 R7, P0, RZ, -R14, RZ ;  /* 0x8000000eff077210 */ /* 0x000fe20007f1e0ff */
[----:B------:R-:W-:-:S04]  /*8480*/  ULDC.64 UR10, c[0x0][0x640] ;  /* 0x00019000000a7ab9 */ /* 0x000fc80000000a00 */
[----:B------:R-:W-:Y:S01]  /*8490*/  IMAD.X R4, RZ, RZ, ~R4, P0 ;  /* 0x000000ffff047224 */ /* 0x000fe200000e0e04 */
[----:B------:R-:W-:-:S03]  /*84a0*/  ISETP.NE.U32.AND P0, PT, RZ, UR10, PT ;  /* 0x0000000aff007c0c */ /* 0x000fc6000bf05070 */
[----:B------:R-:W-:Y:S01]  /*84b0*/  IMAD R6, R4, UR8, RZ ;  /* 0x0000000804067c24 */ /* 0x000fe2000f8e02ff */
[----:B------:R-:W-:Y:S01]  /*84c0*/  ISETP.NE.AND.EX P0, PT, RZ, UR11, PT, P0 ;  /* 0x0000000bff007c0c */ /* 0x000fe2000bf05300 */
[----:B------:R-:W-:Y:S01]  /*84d0*/  IMAD.WIDE.U32 R4, R7, UR8, R16 ;  /* 0x0000000807047c25 */ /* 0x000fe2000f8e0010 */
[----:B------:R-:W-:-:S03]  /*84e0*/  ULDC UR8, c[0x0][0x618] ;  /* 0x0001860000087ab9 */ /* 0x000fc60000000800 */
[----:B------:R-:W-:Y:S01]  /*84f0*/  IMAD R7, R7, UR9, R6 ;  /* 0x0000000907077c24 */ /* 0x000fe2000f8e0206 */
[----:B------:R-:W-:Y:S01]  /*8500*/  ULDC UR9, c[0x0][0x154] ;  /* 0x0000550000097ab9 */ /* 0x000fe20000000800 */
[----:B0-----:R-:W-:Y:S02]  /*8510*/  IMAD.MOV R6, RZ, RZ, -R21 ;  /* 0x000000ffff067224 */ /* 0x001fe400078e0a15 */
[----:B------:R-:W0:Y:S01]  /*8520*/  LDC R21, c[0x0][0x148] ;  /* 0x00005200ff157b82 */ /* 0x000e220000000800 */
[----:B------:R-:W-:Y:S02]  /*8530*/  IMAD.IADD R5, R5, 0x1, R7 ;  /* 0x0000000105057824 */ /* 0x000fe400078e0207 */
[----:B-1----:R-:W-:Y:S01]  /*8540*/  IMAD R15, R20, R6, R15 ;  /* 0x00000006140f7224 */ /* 0x002fe200078e020f */
[----:B------:R-:W-:Y:S02]  /*8550*/  I2FP.F32.U32 R6, R12 ;  /* 0x0000000c00067245 */ /* 0x000fe40000201000 */
[----:B------:R-:W-:-:S02]  /*8560*/  SHF.R.U64 R19, R4, UR8, R5 ;  /* 0x0000000804137c19 */ /* 0x000fc40008001205 */
[----:B------:R-:W-:Y:S01]  /*8570*/  SHF.R.U32.HI R4, RZ, UR8, R5 ;  /* 0x00000008ff047c19 */ /* 0x000fe20008011605 */
[----:B------:R-:W-:Y:S01]  /*8580*/  FMUL R6, R6, UR9 ;  /* 0x0000000906067c20 */ /* 0x000fe20008400000 */
[----:B------:R-:W-:Y:S02]  /*8590*/  ULDC UR8, c[0x0][0x608] ;  /* 0x0001820000087ab9 */ /* 0x000fe40000000800 */
[--C-:B------:R-:W-:Y:S01]  /*85a0*/  SHF.R.U64 R22, R19, UR8, R4.reuse ;  /* 0x0000000813167c19 */ /* 0x100fe20008001204 */
[----:B------:R1:W2:Y:S01]  /*85b0*/  F2I.U32.TRUNC.NTZ R24, R6 ;  /* 0x0000000600187305 */ /* 0x0002a2000020f000 */
[----:B------:R-:W-:Y:S01]  /*85c0*/  SHF.R.U32.HI R5, RZ, UR8, R4 ;  /* 0x00000008ff057c19 */ /* 0x000fe20008011604 */
[----:B------:R-:W-:-:S03]  /*85d0*/  ULDC UR8, c[0x0][0x658] ;  /* 0x0001960000087ab9 */ /* 0x000fc60000000800 */
[--C-:B------:R-:W-:Y:S02]  /*85e0*/  SHF.R.U64 R20, R22, UR8, R5.reuse ;  /* 0x0000000816147c19 */ /* 0x100fe40008001205 */
[----:B------:R-:W-:-:S03]  /*85f0*/  SHF.R.U32.HI R23, RZ, UR8, R5 ;  /* 0x00000008ff177c19 */ /* 0x000fc60008011605 */
[----:B------:R-:W-:Y:S02]  /*8600*/  IMAD.MOV.U32 R4, RZ, RZ, R20 ;  /* 0x000000ffff047224 */ /* 0x000fe400078e0014 */
[----:B------:R-:W-:Y:S01]  /*8610*/  IMAD.MOV.U32 R5, RZ, RZ, R23 ;  /* 0x000000ffff057224 */ /* 0x000fe200078e0017 */
[----:B-1----:R-:W-:Y:S06]  /*8620*/  @!P0 BRA `(.L_x_175) ;  /* 0x0000000000288947 */ /* 0x002fec0003800000 */
        /* <DEDUP_REMOVED lines=10> */
.L_x_175:
[----:B------:R-:W-:Y:S01]  /*86d0*/  ISETP.NE.AND P0, PT, R2, 0x1, PT ;  /* 0x000000010200780c */ /* 0x000fe20003f05270 */
[----:B------:R-:W-:Y:S01]  /*86e0*/  ULDC UR8, c[0x0][0x648] ;  /* 0x0001920000087ab9 */ /* 0x000fe20000000800 */
[----:B------:R-:W-:Y:S01]  /*86f0*/  LOP3.LUT R22, R22, UR13, RZ, 0xc0, !PT ;  /* 0x0000000d16167c12 */ /* 0x000fe2000f8ec0ff */
[----:B--2---:R-:W-:Y:S01]  /*8700*/  IMAD.MOV R24, RZ, RZ, -R24 ;  /* 0x000000ffff187224 */ /* 0x004fe200078e0a18 */
[----:B------:R-:W-:Y:S01]  /*8710*/  SHF.R.U64 R5, R4, UR8, R5 ;  /* 0x0000000804057c19 */ /* 0x000fe20008001205 */
[----:B------:R-:W-:Y:S01]  /*8720*/  ULDC UR8, c[0x0][0x638] ;  /* 0x00018e0000087ab9 */ /* 0x000fe20000000800 */
[----:B------:R-:W-:Y:S01]  /*8730*/  LOP3.LUT R19, R19, UR4, RZ, 0xc0, !PT ;  /* 0x0000000413137c12 */ /* 0x000fe2000f8ec0ff */
[----:B------:R-:W-:Y:S01]  /*8740*/  ULDC UR9, c[0x0][0x610] ;  /* 0x0001840000097ab9 */ /* 0x000fe20000000800 */
[----:B------:R-:W-:Y:S02]  /*8750*/  IMAD.MOV.U32 R4, RZ, RZ, 0x1 ;  /* 0x00000001ff047424 */ /* 0x000fe400078e00ff */
[----:B------:R-:W-:-:S02]  /*8760*/  IMAD.MOV R7, RZ, RZ, -R5 ;  /* 0x000000ffff077224 */ /* 0x000fc400078e0a05 */
[----:B------:R-:W-:Y:S02]  /*8770*/  IMAD R22, R5, UR5, R22 ;  /* 0x0000000505167c24 */ /* 0x000fe4000f8e0216 */
[----:B0-----:R-:W-:Y:S02]  /*8780*/  @P0 IMAD R15, R21, R24, R12 ;  /* 0x00000018150f0224 */ /* 0x001fe400078e020c */
[----:B------:R-:W-:Y:S01]  /*8790*/  IMAD R20, R7, UR8, R20 ;  /* 0x0000000807147c24 */ /* 0x000fe2000f8e0214 */
[----:B------:R-:W-:Y:S01]  /*87a0*/  ULDC UR8, c[0x0][0x600] ;  /* 0x0001800000087ab9 */ /* 0x000fe20000000800 */
[----:B------:R-:W-:Y:S02]  /*87b0*/  IMAD R15, R22, UR9, R15 ;  /* 0x00000009160f7c24 */ /* 0x000fe4000f8e020f */
[----:B------:R-:W-:Y:S02]  /*87c0*/  IMAD R20, R20, UR8, R19 ;  /* 0x0000000814147c24 */ /* 0x000fe4000f8e0213 */
[----:B------:R-:W-:-:S03]  /*87d0*/  IMAD.MOV.U32 R7, RZ, RZ, R14 ;  /* 0x000000ffff077224 */ /* 0x000fc600078e000e */
[----:B------:R-:W-:Y:S02]  /*87e0*/  SEL R19, R20, R15, !P0 ;  /* 0x0000000f14137207 */ /* 0x000fe40004000000 */
[----:B------:R-:W-:-:S07]  /*87f0*/  SEL R12, R15, R20, !P0 ;  /* 0x000000140f0c7207 */ /* 0x000fce0004000000 */
.L_x_173:
[----:B------:R-:W-:Y:S05]  /*8800*/  BSYNC B1 ;  /* 0x0000000000017941 */ /* 0x000fea0003800000 */
.L_x_172:
[----:B------:R-:W-:-:S13]  /*8810*/  LOP3.LUT P0, RZ, R4, 0xff, RZ, 0xc0, !PT ;  /* 0x000000ff04ff7812 */ /* 0x000fda000780c0ff */
[----:B------:R-:W-:Y:S05]  /*8820*/  @P0 BRA `(.L_x_176) ;  /* 0xfffffff400340947 */ /* 0x000fea000383ffff */
[----:B------:R-:W-:Y:S05]  /*8830*/  BSYNC B0 ;  /* 0x0000000000007941 */ /* 0x000fea0003800000 */
.L_x_165:
[----:B------:R-:W-:-:S03]  /*8840*/  UMOV UR8, 0xffffffff ;  /* 0xffffffff00087882 */ /* 0x000fc60000000000 */
[----:B------:R-:W-:Y:S05]  /*8850*/  BRA.DIV UR8, `(.L_x_177) ;  /* 0x0000000a08107947 */ /* 0x000fea000b800000 */
[----:B------:R-:W-:-:S13]  /*8860*/  ELECT P6, URZ, PT ;  /* 0x00000000003f782f */ /* 0x000fda00038c0000 */
.L_x_198:
[----:B------:R-:W-:Y:S04]  /*8870*/  BSSY B0, `(.L_x_178) ;  /* 0x000006a000007945 */ /* 0x000fe80003800000 */
[----:B------:R-:W-:Y:S05]  /*8880*/  @!P6 BRA `(.L_x_179) ;  /* 0x0000000400a0e947 */ /* 0x000fea0003800000 */
[----:B------:R-:W-:-:S04]  /*8890*/  LOP3.LUT R18, R18, 0x2, RZ, 0xfc, !PT ;  /* 0x0000000212127812 */ /* 0x000fc800078efcff */
[----:B------:R-:W-:-:S13]  /*88a0*/  ISETP.NE.AND P0, PT, R18, 0x3, PT ;  /* 0x000000031200780c */ /* 0x000fda0003f05270 */
[----:B------:R-:W-:Y:S05]  /*88b0*/  @!P0 BRA `(.L_x_180) ;  /* 0x0000000000048947 */ /* 0x000fea0003800000 */
[----:B------:R-:W-:Y:S01]  /*88c0*/  BPT.TRAP 0x1 ;  /* 0x000000040000795c */ /* 0x000fe20000300000 */
.L_x_180:
[----:B------:R-:W0:Y:S01]  /*88d0*/  S2R R5, SR_CgaCtaId ;  /* 0x0000000000057919 */ /* 0x000e220000008800 */
[----:B------:R-:W-:Y:S02]  /*88e0*/  MOV R0, 0x400 ;  /* 0x0000040000007802 */ /* 0x000fe40000000f00 */
[----:B------:R-:W-:Y:S02]  /*88f0*/  SHF.L.U32 R4, R3, 0x1f, RZ ;  /* 0x0000001f03047819 */ /* 0x000fe400000006ff */
[----:B0-----:R-:W-:-:S05]  /*8900*/  LEA R0, R5, R0, 0x18 ;  /* 0x0000000005007211 */ /* 0x001fca00078ec0ff */
[----:B------:R-:W-:-:S04]  /*8910*/  VIADD R0, R0, 0x58 ;  /* 0x0000005800007836 */ /* 0x000fc80000000000 */
[C---:B------:R-:W-:Y:S02]  /*8920*/  IMAD R7, R13.reuse, 0x8, R0 ;  /* 0x000000080d077824 */ /* 0x040fe400078e0200 */
[----:B------:R-:W-:Y:S02]  /*8930*/  VIADD R13, R13, 0x1 ;  /* 0x000000010d0d7836 */ /* 0x000fe40000000000 */
[----:B------:R-:W0:Y:S03]  /*8940*/  SYNCS.PHASECHK.TRANS64.TRYWAIT P0, [R7+URZ], R4 ;  /* 0x00000004070075a7 */ /* 0x000e26000800017f */
[----:B------:R-:W-:-:S04]  /*8950*/  ISETP.NE.AND P1, PT, R13, 0xb, PT ;  /* 0x0000000b0d00780c */ /* 0x000fc80003f25270 */
[----:B------:R-:W-:Y:S02]  /*8960*/  SEL R2, RZ, 0x1, P1 ;  /* 0x00000001ff027807 */ /* 0x000fe40000800000 */
[----:B------:R-:W-:Y:S02]  /*8970*/  SEL R13, R13, RZ, P1 ;  /* 0x000000ff0d0d7207 */ /* 0x000fe40000800000 */
[----:B------:R-:W-:-:S03]  /*8980*/  LOP3.LUT R6, R3, R2, RZ, 0x3c, !PT ;  /* 0x0000000203067212 */ /* 0x000fc600078e3cff */
[----:B------:R-:W-:Y:S01]  /*8990*/  IMAD R8, R13, 0x8, R0 ;  /* 0x000000080d087824 */ /* 0x000fe200078e0200 */
[----:B------:R-:W-:Y:S01]  /*89a0*/  SHF.L.U32 R5, R6, 0x1f, RZ ;  /* 0x0000001f06057819 */ /* 0x000fe200000006ff */
[----:B0-----:R-:W-:Y:S06]  /*89b0*/  @!P0 BRA `(.L_x_181) ;  /* 0x0000000400d88947 */ /* 0x001fec0003800000 */
.L_x_199:
[----:B------:R-:W1:Y:S01]  /*89c0*/  SYNCS.PHASECHK.TRANS64.TRYWAIT P0, [R8+URZ], R5 ;  /* 0x00000005080075a7 */ /* 0x000e62000800017f */
[----:B------:R-:W-:-:S05]  /*89d0*/  VIADD R2, R13, 0x1 ;  /* 0x000000010d027836 */ /* 0x000fca0000000000 */
[----:B------:R-:W-:-:S04]  /*89e0*/  ISETP.NE.AND P1, PT, R2, 0xb, PT ;  /* 0x0000000b0200780c */ /* 0x000fc80003f25270 */
[----:B------:R-:W-:Y:S02]  /*89f0*/  SEL R3, RZ, 0x1, P1 ;  /* 0x00000001ff037807 */ /* 0x000fe40000800000 */
[----:B0-----:R-:W-:Y:S02]  /*8a00*/  SEL R7, R2, RZ, P1 ;  /* 0x000000ff02077207 */ /* 0x001fe40000800000 */
[----:B------:R-:W-:-:S03]  /*8a10*/  LOP3.LUT R6, R6, R3, RZ, 0x3c, !PT ;  /* 0x0000000306067212 */ /* 0x000fc600078e3cff */
[----:B------:R-:W-:Y:S01]  /*8a20*/  IMAD R9, R7, 0x8, R0 ;  /* 0x0000000807097824 */ /* 0x000fe200078e0200 */
[----:B------:R-:W-:Y:S01]  /*8a30*/  SHF.L.U32 R4, R6, 0x1f, RZ ;  /* 0x0000001f06047819 */ /* 0x000fe200000006ff */
[----:B-1----:R-:W-:Y:S06]  /*8a40*/  @!P0 BRA `(.L_x_182) ;  /* 0x0000000400c88947 */ /* 0x002fec0003800000 */
.L_x_200:
[----:B------:R-:W1:Y:S01]  /*8a50*/  SYNCS.PHASECHK.TRANS64.TRYWAIT P0, [R9+URZ], R4 ;  /* 0x00000004090075a7 */ /* 0x000e62000800017f */
[----:B------:R-:W-:-:S05]  /*8a60*/  VIADD R2, R7, 0x1 ;  /* 0x0000000107027836 */ /* 0x000fca0000000000 */
[----:B------:R-:W-:-:S04]  /*8a70*/  ISETP.NE.AND P1, PT, R2, 0xb, PT ;  /* 0x0000000b0200780c */ /* 0x000fc80003f25270 */
[----:B------:R-:W-:Y:S02]  /*8a80*/  SEL R3, RZ, 0x1, P1 ;  /* 0x00000001ff037807 */ /* 0x000fe40000800000 */
[----:B------:R-:W-:Y:S02]  /*8a90*/  SEL R7, R2, RZ, P1 ;  /* 0x000000ff02077207 */ /* 0x000fe40000800000 */
[----:B------:R-:W-:-:S03]  /*8aa0*/  LOP3.LUT R6, R6, R3, RZ, 0x3c, !PT ;  /* 0x0000000306067212 */ /* 0x000fc600078e3cff */
[----:B0-----:R-:W-:Y:S01]  /*8ab0*/  IMAD R8, R7, 0x8, R0 ;  /* 0x0000000807087824 */ /* 0x001fe200078e0200 */
[----:B------:R-:W-:Y:S01]  /*8ac0*/  SHF.L.U32 R5, R6, 0x1f, RZ ;  /* 0x0000001f06057819 */ /* 0x000fe200000006ff */
[----:B-1----:R-:W-:Y:S06]  /*8ad0*/  @!P0 BRA `(.L_x_183) ;  /* 0x0000000400b88947 */ /* 0x002fec0003800000 */
.L_x_201:
        /* <DEDUP_REMOVED lines=9> */
.L_x_202:
        /* <DEDUP_REMOVED lines=9> */
.L_x_203:
        /* <DEDUP_REMOVED lines=9> */
.L_x_204:
        /* <DEDUP_REMOVED lines=9> */
.L_x_205:
        /* <DEDUP_REMOVED lines=9> */
.L_x_206:
[----:B------:R-:W1:Y:S01]  /*8db0*/  SYNCS.PHASECHK.TRANS64.TRYWAIT P0, [R9+URZ], R4 ;  /* 0x00000004090075a7 */ /* 0x000e62000800017f */
[----:B------:R-:W-:-:S05]  /*8dc0*/  VIADD R2, R7, 0x1 ;  /* 0x0000000107027836 */ /* 0x000fca0000000000 */
[----:B------:R-:W-:-:S04]  /*8dd0*/  ISETP.NE.AND P1, PT, R2, 0xb, PT ;  /* 0x0000000b0200780c */ /* 0x000fc80003f25270 */
[----:B------:R-:W-:Y:S02]  /*8de0*/  SEL R3, RZ, 0x1, P1 ;  /* 0x00000001ff037807 */ /* 0x000fe40000800000 */
[----:B------:R-:W-:Y:S02]  /*8df0*/  SEL R7, R2, RZ, P1 ;  /* 0x000000ff02077207 */ /* 0x000fe40000800000 */
[----:B------:R-:W-:-:S03]  /*8e00*/  LOP3.LUT R11, R6, R3, RZ, 0x3c, !PT ;  /* 0x00000003060b7212 */ /* 0x000fc600078e3cff */
[----:B------:R-:W-:Y:S01]  /*8e10*/  IMAD R6, R7, 0x8, R0 ;  /* 0x0000000807067824 */ /* 0x000fe200078e0200 */
[----:B0-----:R-:W-:Y:S01]  /*8e20*/  SHF.L.U32 R5, R11, 0x1f, RZ ;  /* 0x0000001f0b057819 */ /* 0x001fe200000006ff */
[----:B-1----:R-:W-:Y:S06]  /*8e30*/  @!P0 BRA `(.L_x_189) ;  /* 0x0000000400588947 */ /* 0x002fec0003800000 */
.L_x_207:
[----:B------:R-:W1:Y:S01]  /*8e40*/  SYNCS.PHASECHK.TRANS64.TRYWAIT P0, [R6+URZ], R5 ;  /* 0x00000005060075a7 */ /* 0x000e62000800017f */
[----:B------:R-:W-:-:S05]  /*8e50*/  VIADD R2, R7, 0x1 ;  /* 0x0000000107027836 */ /* 0x000fca0000000000 */
[----:B------:R-:W-:-:S04]  /*8e60*/  ISETP.NE.AND P1, PT, R2, 0xb, PT ;  /* 0x0000000b0200780c */ /* 0x000fc80003f25270 */
[----:B0-----:R-:W-:Y:S02]  /*8e70*/  SEL R4, RZ, 0x1, P1 ;  /* 0x00000001ff047807 */ /* 0x001fe40000800000 */
[----:B------:R-:W-:Y:S02]  /*8e80*/  SEL R3, R2, RZ, P1 ;  /* 0x000000ff02037207 */ /* 0x000fe40000800000 */
[----:B------:R-:W-:Y:S01]  /*8e90*/  LOP3.LUT R4, R11, R4, RZ, 0x3c, !PT ;  /* 0x000000040b047212 */ /* 0x000fe200078e3cff */
[----:B-1----:R-:W-:Y:S06]  /*8ea0*/  @!P0 BRA `(.L_x_190) ;  /* 0x0000000400508947 */ /* 0x002fec0003800000 */
.L_x_208:
[----:B------:R-:W-:Y:S01]  /*8eb0*/  IMAD R3, R3, 0x8, R0 ;  /* 0x0000000803037824 */ /* 0x000fe200078e0200 */
[----:B------:R-:W-:-:S07]  /*8ec0*/  SHF.L.U32 R0, R4, 0x1f, RZ ;  /* 0x0000001f04007819 */ /* 0x000fce00000006ff */
.L_x_191:
[----:B-1----:R1:W2:Y:S02]  /*8ed0*/  SYNCS.PHASECHK.TRANS64.TRYWAIT P0, [R3+URZ], R0 ;  /* 0x00000000030075a7 */ /* 0x0022a4000800017f */
[----:B--2---:R-:W-:Y:S05]  /*8ee0*/  @!P0 NANOSLEEP.SYNCS 0x989680 ;  /* 0x009896800000895d */ /* 0x004fea0003900000 */
[----:B------:R-:W2:Y:S02]  /*8ef0*/  @!P0 SYNCS.PHASECHK.TRANS64 P0, [R3+URZ], R0 ;  /* 0x00000000030085a7 */ /* 0x000ea4000800007f */
[----:B--2---:R-:W-:Y:S05]  /*8f00*/  @!P0 BRA `(.L_x_191) ;  /* 0xfffffffc00f08947 */ /* 0x004fea000383ffff */
.L_x_179:
[----:B------:R-:W-:Y:S05]  /*8f10*/  BSYNC B0 ;  /* 0x0000000000007941 */ /* 0x000fea0003800000 */
.L_x_178:
[----:B------:R-:W-:Y:S05]  /*8f20*/  EXIT ;  /* 0x000000000000794d */ /* 0x000fea0003800000 */
.L_x_22:
[----:B-1----:R1:W2:Y:S02]  /*8f30*/  SYNCS.PHASECHK.TRANS64.TRYWAIT P1, [R3+URZ], R0 ;  /* 0x00000000030075a7 */ /* 0x0022a4000802017f */
[----:B--2---:R-:W-:Y:S05]  /*8f40*/  @!P1 NANOSLEEP.SYNCS 0x989680 ;  /* 0x009896800000995d */ /* 0x004fea0003900000 */
[----:B------:R-:W2:Y:S02]  /*8f50*/  @!P1 SYNCS.PHASECHK.TRANS64 P1, [R3+URZ], R0 ;  /* 0x00000000030095a7 */ /* 0x000ea4000802007f */
[----:B--2---:R-:W-:Y:S05]  /*8f60*/  @!P1 BRA `(.L_x_22) ;  /* 0xfffffffc00f09947 */ /* 0x004fea000383ffff */
[----:B------:R-:W-:Y:S05]  /*8f70*/  BRA `(.L_x_21) ;  /* 0xffffff8800587947 */ /* 0x000fea000383ffff */
.L_x_27:
[----:B-1----:R1:W2:Y:S02]  /*8f80*/  SYNCS.PHASECHK.TRANS64.TRYWAIT P1, [R5+URZ], R4 ;  /* 0x00000004050075a7 */ /* 0x0022a4000802017f */
[----:B--2---:R-:W-:Y:S05]  /*8f90*/  @!P1 NANOSLEEP.SYNCS 0x989680 ;  /* 0x009896800000995d */ /* 0x004fea0003900000 */
[----:B------:R-:W2:Y:S02]  /*8fa0*/  @!P1 SYNCS.PHASECHK.TRANS64 P1, [R5+URZ], R4 ;  /* 0x00000004050095a7 */ /* 0x000ea4000802007f */
[----:B--2---:R-:W-:Y:S05]  /*8fb0*/  @!P1 BRA `(.L_x_27) ;  /* 0xfffffffc00f09947 */ /* 0x004fea000383ffff */
[----:B------:R-:W-:Y:S05]  /*8fc0*/  BRA `(.L_x_26) ;  /* 0xffffff8c002c7947 */ /* 0x000fea000383ffff */
.L_x_166:
[----:B------:R-:W-:Y:S01]  /*8fd0*/  BSSY B1, `(.L_x_192) ;  /* 0x0000006000017945 */ /* 0x000fe20003800000 */
[----:B------:R-:W-:-:S07]  /*8fe0*/  IMAD.MOV.U32 R15, RZ, RZ, -0x1 ;  /* 0xffffffffff0f7424 */ /* 0x000fce00078e00ff */
[----:B------:R-:W-:Y:S05]  /*8ff0*/  WARPSYNC.COLLECTIVE R15, `(.L_x_193) ;  /* 0x000000000f0c7348 */ /* 0x000fea0003c00000 */
[----:B------:R-:W-:Y:S02]  /*9000*/  ELECT P6, UR62, PT ;  /* 0x00000000003e782f */ /* 0x000fe400038c0000 */
[----:B------:R-:W-:Y:S01]  /*9010*/  MOV R14, UR62 ;  /* 0x0000003e000e7c02 */ /* 0x000fe20008000f00 */
[----:B------:R-:W-:Y:S10]  /*9020*/  ENDCOLLECTIVE ;  /* 0x000000000000791b */ /* 0x000ff40003800000 */
.L_x_193:
[----:B------:R-:W-:Y:S05]  /*9030*/  BSYNC B1 ;  /* 0x0000000000017941 */ /* 0x000fea0003800000 */
.L_x_192:
[----:B------:R-:W-:Y:S05]  /*9040*/  BRA `(.L_x_194) ;  /* 0xffffffec00387947 */ /* 0x000fea000383ffff */
.L_x_169:
[----:B0-----:R0:W1:Y:S02]  /*9050*/  SYNCS.PHASECHK.TRANS64.TRYWAIT P0, [R21+URZ+0x58], R12 ;  /* 0x0000580c150075a7 */ /* 0x001064000800017f */
[----:B-1----:R-:W-:Y:S05]  /*9060*/  @!P0 NANOSLEEP.SYNCS 0x989680 ;  /* 0x009896800000895d */ /* 0x002fea0003900000 */
[----:B------:R-:W1:Y:S02]  /*9070*/  @!P0 SYNCS.PHASECHK.TRANS64 P0, [R21+URZ+0x58], R12 ;  /* 0x0000580c150085a7 */ /* 0x000e64000800007f */
[----:B-1----:R-:W-:Y:S05]  /*9080*/  @!P0 BRA `(.L_x_169) ;  /* 0xfffffffc00f08947 */ /* 0x002fea000383ffff */
[----:B------:R-:W-:Y:S05]  /*9090*/  BRA `(.L_x_195) ;  /* 0xffffffec00747947 */ /* 0x000fea000383ffff */
.L_x_177:
[----:B------:R-:W-:Y:S01]  /*90a0*/  BSSY B0, `(.L_x_196) ;  /* 0x0000006000007945 */ /* 0x000fe20003800000 */
[----:B------:R-:W-:-:S07]  /*90b0*/  IMAD.MOV.U32 R15, RZ, RZ, -0x1 ;  /* 0xffffffffff0f7424 */ /* 0x000fce00078e00ff */
[----:B------:R-:W-:Y:S05]  /*90c0*/  WARPSYNC.COLLECTIVE R15, `(.L_x_197) ;  /* 0x000000000f0c7348 */ /* 0x000fea0003c00000 */
[----:B------:R-:W-:Y:S02]  /*90d0*/  ELECT P6, UR62, PT ;  /* 0x00000000003e782f */ /* 0x000fe400038c0000 */
[----:B------:R-:W-:Y:S01]  /*90e0*/  MOV R14, UR62 ;  /* 0x0000003e000e7c02 */ /* 0x000fe20008000f00 */
[----:B------:R-:W-:Y:S10]  /*90f0*/  ENDCOLLECTIVE ;  /* 0x000000000000791b */ /* 0x000ff40003800000 */
.L_x_197:
[----:B------:R-:W-:Y:S05]  /*9100*/  BSYNC B0 ;  /* 0x0000000000007941 */ /* 0x000fea0003800000 */
.L_x_196:
[----:B------:R-:W-:Y:S05]  /*9110*/  BRA `(.L_x_198) ;  /* 0xfffffff400d47947 */ /* 0x000fea000383ffff */
.L_x_181:
[----:B0-----:R0:W1:Y:S02]  /*9120*/  SYNCS.PHASECHK.TRANS64.TRYWAIT P0, [R7+URZ], R4 ;  /* 0x00000004070075a7 */ /* 0x001064000800017f */
[----:B-1----:R-:W-:Y:S05]  /*9130*/  @!P0 NANOSLEEP.SYNCS 0x989680 ;  /* 0x009896800000895d */ /* 0x002fea0003900000 */
[----:B------:R-:W1:Y:S02]  /*9140*/  @!P0 SYNCS.PHASECHK.TRANS64 P0, [R7+URZ], R4 ;  /* 0x00000004070085a7 */ /* 0x000e64000800007f */
[----:B-1----:R-:W-:Y:S05]  /*9150*/  @!P0 BRA `(.L_x_181) ;  /* 0xfffffffc00f08947 */ /* 0x002fea000383ffff */
[----:B------:R-:W-:Y:S05]  /*9160*/  BRA `(.L_x_199) ;  /* 0xfffffff800147947 */ /* 0x000fea000383ffff */
.L_x_182:
[----:B0-----:R0:W1:Y:S02]  /*9170*/  SYNCS.PHASECHK.TRANS64.TRYWAIT P0, [R8+URZ], R5 ;  /* 0x00000005080075a7 */ /* 0x001064000800017f */
[----:B-1----:R-:W-:Y:S05]  /*9180*/  @!P0 NANOSLEEP.SYNCS 0x989680 ;  /* 0x009896800000895d */ /* 0x002fea0003900000 */
[----:B------:R-:W1:Y:S02]  /*9190*/  @!P0 SYNCS.PHASECHK.TRANS64 P0, [R8+URZ], R5 ;  /* 0x00000005080085a7 */ /* 0x000e64000800007f */
[----:B-1----:R-:W-:Y:S05]  /*91a0*/  @!P0 BRA `(.L_x_182) ;  /* 0xfffffffc00f08947 */ /* 0x002fea000383ffff */
[----:B------:R-:W-:Y:S05]  /*91b0*/  BRA `(.L_x_200) ;  /* 0xfffffff800247947 */ /* 0x000fea000383ffff */
.L_x_183:
[----:B0-----:R0:W1:Y:S02]  /*91c0*/  SYNCS.PHASECHK.TRANS64.TRYWAIT P0, [R9+URZ], R4 ;  /* 0x00000004090075a7 */ /* 0x001064000800017f */
[----:B-1----:R-:W-:Y:S05]  /*91d0*/  @!P0 NANOSLEEP.SYNCS 0x989680 ;  /* 0x009896800000895d */ /* 0x002fea0003900000 */
[----:B------:R-:W1:Y:S02]  /*91e0*/  @!P0 SYNCS.PHASECHK.TRANS64 P0, [R9+URZ], R4 ;  /* 0x00000004090085a7 */ /* 0x000e64000800007f */
[----:B-1----:R-:W-:Y:S05]  /*91f0*/  @!P0 BRA `(.L_x_183) ;  /* 0xfffffffc00f08947 */ /* 0x002fea000383ffff */
[----:B------:R-:W-:Y:S05]  /*9200*/  BRA `(.L_x_201) ;  /* 0xfffffff800347947 */ /* 0x000fea000383ffff */
.L_x_184:
[----:B0-----:R0:W1:Y:S02]  /*9210*/  SYNCS.PHASECHK.TRANS64.TRYWAIT P0, [R8+URZ], R5 ;  /* 0x00000005080075a7 */ /* 0x001064000800017f */
[----:B-1----:R-:W-:Y:S05]  /*9220*/  @!P0 NANOSLEEP.SYNCS 0x989680 ;  /* 0x009896800000895d */ /* 0x002fea0003900000 */
[----:B------:R-:W1:Y:S02]  /*9230*/  @!P0 SYNCS.PHASECHK.TRANS64 P0, [R8+URZ], R5 ;  /* 0x00000005080085a7 */ /* 0x000e64000800007f */
[----:B-1----:R-:W-:Y:S05]  /*9240*/  @!P0 BRA `(.L_x_184) ;  /* 0xfffffffc00f08947 */ /* 0x002fea000383ffff */
[----:B------:R-:W-:Y:S05]  /*9250*/  BRA `(.L_x_202) ;  /* 0xfffffff800447947 */ /* 0x000fea000383ffff */
.L_x_185:
[----:B0-----:R0:W1:Y:S02]  /*9260*/  SYNCS.PHASECHK.TRANS64.TRYWAIT P0, [R9+URZ], R4 ;  /* 0x00000004090075a7 */ /* 0x001064000800017f */
[----:B-1----:R-:W-:Y:S05]  /*9270*/  @!P0 NANOSLEEP.SYNCS 0x989680 ;  /* 0x009896800000895d */ /* 0x002fea0003900000 */
[----:B------:R-:W1:Y:S02]  /*9280*/  @!P0 SYNCS.PHASECHK.TRANS64 P0, [R9+URZ], R4 ;  /* 0x00000004090085a7 */ /* 0x000e64000800007f */
[----:B-1----:R-:W-:Y:S05]  /*9290*/  @!P0 BRA `(.L_x_185) ;  /* 0xfffffffc00f08947 */ /* 0x002fea000383ffff */
[----:B------:R-:W-:Y:S05]  /*92a0*/  BRA `(.L_x_203) ;  /* 0xfffffff800547947 */ /* 0x000fea000383ffff */
.L_x_186:
[----:B0-----:R0:W1:Y:S02]  /*92b0*/  SYNCS.PHASECHK.TRANS64.TRYWAIT P0, [R8+URZ], R5 ;  /* 0x00000005080075a7 */ /* 0x001064000800017f */
[----:B-1----:R-:W-:Y:S05]  /*92c0*/  @!P0 NANOSLEEP.SYNCS 0x989680 ;  /* 0x009896800000895d */ /* 0x002fea0003900000 */
[----:B------:R-:W1:Y:S02]  /*92d0*/  @!P0 SYNCS.PHASECHK.TRANS64 P0, [R8+URZ], R5 ;  /* 0x00000005080085a7 */ /* 0x000e64000800007f */
[----:B-1----:R-:W-:Y:S05]  /*92e0*/  @!P0 BRA `(.L_x_186) ;  /* 0xfffffffc00f08947 */ /* 0x002fea000383ffff */
[----:B------:R-:W-:Y:S05]  /*92f0*/  BRA `(.L_x_204) ;  /* 0xfffffff800647947 */ /* 0x000fea000383ffff */
.L_x_187:
[----:B0-----:R0:W1:Y:S02]  /*9300*/  SYNCS.PHASECHK.TRANS64.TRYWAIT P0, [R9+URZ], R4 ;  /* 0x00000004090075a7 */ /* 0x001064000800017f */
[----:B-1----:R-:W-:Y:S05]  /*9310*/  @!P0 NANOSLEEP.SYNCS 0x989680 ;  /* 0x009896800000895d */ /* 0x002fea0003900000 */
[----:B------:R-:W1:Y:S02]  /*9320*/  @!P0 SYNCS.PHASECHK.TRANS64 P0, [R9+URZ], R4 ;  /* 0x00000004090085a7 */ /* 0x000e64000800007f */
[----:B-1----:R-:W-:Y:S05]  /*9330*/  @!P0 BRA `(.L_x_187) ;  /* 0xfffffffc00f08947 */ /* 0x002fea000383ffff */
[----:B------:R-:W-:Y:S05]  /*9340*/  BRA `(.L_x_205) ;  /* 0xfffffff800747947 */ /* 0x000fea000383ffff */
.L_x_188:
[----:B0-----:R0:W1:Y:S02]  /*9350*/  SYNCS.PHASECHK.TRANS64.TRYWAIT P0, [R8+URZ], R5 ;  /* 0x00000005080075a7 */ /* 0x001064000800017f */
[----:B-1----:R-:W-:Y:S05]  /*9360*/  @!P0 NANOSLEEP.SYNCS 0x989680 ;  /* 0x009896800000895d */ /* 0x002fea0003900000 */
[----:B------:R-:W1:Y:S02]  /*9370*/  @!P0 SYNCS.PHASECHK.TRANS64 P0, [R8+URZ], R5 ;  /* 0x00000005080085a7 */ /* 0x000e64000800007f */
[----:B-1----:R-:W-:Y:S05]  /*9380*/  @!P0 BRA `(.L_x_188) ;  /* 0xfffffffc00f08947 */ /* 0x002fea000383ffff */
[----:B------:R-:W-:Y:S05]  /*9390*/  BRA `(.L_x_206) ;  /* 0xfffffff800847947 */ /* 0x000fea000383ffff */
.L_x_189:
[----:B0-----:R0:W1:Y:S02]  /*93a0*/  SYNCS.PHASECHK.TRANS64.TRYWAIT P0, [R9+URZ], R4 ;  /* 0x00000004090075a7 */ /* 0x001064000800017f */
[----:B-1----:R-:W-:Y:S05]  /*93b0*/  @!P0 NANOSLEEP.SYNCS 0x989680 ;  /* 0x009896800000895d */ /* 0x002fea0003900000 */
[----:B------:R-:W1:Y:S02]  /*93c0*/  @!P0 SYNCS.PHASECHK.TRANS64 P0, [R9+URZ], R4 ;  /* 0x00000004090085a7 */ /* 0x000e64000800007f */
[----:B-1----:R-:W-:Y:S05]  /*93d0*/  @!P0 BRA `(.L_x_189) ;  /* 0xfffffffc00f08947 */ /* 0x002fea000383ffff */
[----:B------:R-:W-:Y:S05]  /*93e0*/  BRA `(.L_x_207) ;  /* 0xfffffff800947947 */ /* 0x000fea000383ffff */
.L_x_190:
[----:B0-----:R0:W1:Y:S02]  /*93f0*/  SYNCS.PHASECHK.TRANS64.TRYWAIT P0, [R6+URZ], R5 ;  /* 0x00000005060075a7 */ /* 0x001064000800017f */
[----:B-1----:R-:W-:Y:S05]  /*9400*/  @!P0 NANOSLEEP.SYNCS 0x989680 ;  /* 0x009896800000895d */ /* 0x002fea0003900000 */
[----:B------:R-:W1:Y:S02]  /*9410*/  @!P0 SYNCS.PHASECHK.TRANS64 P0, [R6+URZ], R5 ;  /* 0x00000005060085a7 */ /* 0x000e64000800007f */
[----:B-1----:R-:W-:Y:S05]  /*9420*/  @!P0 BRA `(.L_x_190) ;  /* 0xfffffffc00f08947 */ /* 0x002fea000383ffff */
[----:B------:R-:W-:Y:S05]  /*9430*/  BRA `(.L_x_208) ;  /* 0xfffffff8009c7947 */ /* 0x000fea000383ffff */
.L_x_209:
[----:B------:R-:W-:-:S00]  /*9440*/  BRA `(.L_x_209) ;  /* 0xfffffffc00fc7947 */ /* 0x000fc0000383ffff */
[----:B------:R-:W-:-:S00]  /*9450*/  NOP ;  /* 0x0000000000007918 */ /* 0x000fc00000000000 */
        /* <DEDUP_REMOVED lines=10> */
.L_x_210:


//--------------------- .nv.global.init           --------------------------
	.section	.nv.global.init,"aw",@progbits
.nv.global.init:
	.type		$str$22,@object
	.size		$str$22,($str$23 - $str$22)
$str$22:
        /*0000*/ 	.byte	0x6b, 0x5f, 0x74, 0x69, 0x6c, 0x65, 0x5f, 0x63, 0x6f, 0x75, 0x6e, 0x74, 0x20, 0x3e, 0x3d, 0x20
        /*0010*/ 	.byte	0x31, 0x00
	.type		$str$23,@object
	.size		$str$23,(__unnamed_1 - $str$23)
$str$23:
        /*0012*/ 	.byte	0x2f, 0x74, 0x6d, 0x70, 0x2f, 0x63, 0x75, 0x74, 0x6c, 0x61, 0x73, 0x73, 0x5f, 0x73, 0x77, 0x65
        /*0022*/ 	.byte	0x65, 0x70, 0x5f, 0x73, 0x72, 0x63, 0x2f, 0x69, 0x6e, 0x63, 0x6c, 0x75, 0x64, 0x65, 0x2f, 0x63
        /*0032*/ 	.byte	0x75, 0x74, 0x6c, 0x61, 0x73, 0x73, 0x2f, 0x67, 0x65, 0x6d, 0x6d, 0x2f, 0x63, 0x6f, 0x6c, 0x6c
        /*0042*/ 	.byte	0x65, 0x63, 0x74, 0x69, 0x76, 0x65, 0x2f, 0x73, 0x6d, 0x39, 0x30, 0x5f, 0x6d, 0x6d, 0x61, 0x5f
        /*0052*/ 	.byte	0x74, 0x6d, 0x61, 0x5f, 0x67, 0x6d, 0x6d, 0x61, 0x5f, 0x73, 0x73, 0x5f, 0x77, 0x61, 0x72, 0x70
        /*0062*/ 	.byte	0x73, 0x70, 0x65, 0x63, 0x69, 0x61, 0x6c, 0x69, 0x7a, 0x65, 0x64, 0x2e, 0x68, 0x70, 0x70, 0x00
	.type		__unnamed_1,@object
	.size		__unnamed_1,(.L_0 - __unnamed_1)
__unnamed_1:
        /*0072*/ 	.byte	0x76, 0x6f, 0x69, 0x64, 0x20, 0x63, 0x75, 0x74, 0x6c, 0x61, 0x73, 0x73, 0x3a, 0x3a, 0x67, 0x65
        /* <DEDUP_REMOVED lines=181> */
        /*0bd2*/ 	.byte	0x65, 0x6e, 0x74, 0x69, 0x74, 0x79, 0x5d, 0x00
.L_0:


//--------------------- .nv.shared._ZN7cutlass13device_kernelINS_4gemm6kernel13GemmUniversalIN4cute5tupleIJiiiiEEENS1_10collective13CollectiveMmaINS1_34MainloopSm90TmaGmmaWarpSpecializedILi11ENS5_IJNS4_1CILi2EEENSA_ILi4EEENSA_ILi1EEEEEENS1_35KernelTmaWarpSpecializedCooperativeEEENS5_IJNSA_ILi256EEENSA_ILi64EEENSA_ILi32EEEEEENS_10bfloat16_tENS5_IJlSD_lEEESL_SM_NS4_8TiledMMAINS4_8MMA_AtomIJNS4_4SM904GMMA27MMA_64x64x16_F32BF16BF16_SSILNSQ_5MajorE0ELSS_0ELNSQ_7ScaleInE1ELST_1EEEEEENS4_6LayoutINS5_IJSB_SD_SD_EEENS5_IJSD_NSA_ILi0EEESY_EEEEENS5_IJNS4_10UnderscoreES11_S11_EEEEENS4_23SM90_TMA_LOAD_MULTICASTENS4_14ComposedLayoutINS4_7SwizzleILi2ELi4ELi3EEENS4_18smem_ptr_flag_bitsILi16EEENSW_INS5_IJNSA_ILi8EEESJ_EEENS5_IJSJ_SD_EEEEEEEvNS4_8identityES14_S1E_vS1F_EENS_8epilogue10collective6detail29Sm90TmaWarpSpecializedAdapterINS1I_15DefaultEpilogueISL_SM_SM_NS1H_6thread17LinearCombinationISL_Li1EffLNS1M_9ScaleType4KindE0ELNS_15FloatRoundStyleE2ESL_EENS1_15EpilogueDefaultEEEEEvvEEEEvNT_6ParamsE --------------------------
	.section	.nv.shared._ZN7cutlass13device_kernelINS_4gemm6kernel13GemmUniversalIN4cute5tupleIJiiiiEEENS1_10collective13CollectiveMmaINS1_34MainloopSm90TmaGmmaWarpSpecializedILi11ENS5_IJNS4_1CILi2EEENSA_ILi4EEENSA_ILi1EEEEEENS1_35KernelTmaWarpSpecializedCooperativeEEENS5_IJNSA_ILi256EEENSA_ILi64EEENSA_ILi32EEEEEENS_10bfloat16_tENS5_IJlSD_lEEESL_SM_NS4_8TiledMMAINS4_8MMA_AtomIJNS4_4SM904GMMA27MMA_64x64x16_F32BF16BF16_SSILNSQ_5MajorE0ELSS_0ELNSQ_7ScaleInE1ELST_1EEEEEENS4_6LayoutINS5_IJSB_SD_SD_EEENS5_IJSD_NSA_ILi0EEESY_EEEEENS5_IJNS4_10UnderscoreES11_S11_EEEEENS4_23SM90_TMA_LOAD_MULTICASTENS4_14ComposedLayoutINS4_7SwizzleILi2ELi4ELi3EEENS4_18smem_ptr_flag_bitsILi16EEENSW_INS5_IJNSA_ILi8EEESJ_EEENS5_IJSJ_SD_EEEEEEEvNS4_8identityES14_S1E_vS1F_EENS_8epilogue10collective6detail29Sm90TmaWarpSpecializedAdapterINS1I_15DefaultEpilogueISL_SM_SM_NS1H_6thread17LinearCombinationISL_Li1EffLNS1M_9ScaleType4KindE0ELNS_15FloatRoundStyleE2ESL_EENS1_15EpilogueDefaultEEEEEvvEEEEvNT_6ParamsE,"aw",@nobits
	.sectionflags	@""
	.align	16
	.zero		1024


//--------------------- .nv.shared.reserved.0     --------------------------
	.section	.nv.shared.reserved.0,"aw",@nobits
	.weak		__nv_reservedSMEM_offset_0_alias
	.size		__nv_reservedSMEM_offset_0_alias, 0, 0
	.other		__nv_reservedSMEM_offset_0_alias,@"STO_CUDA_RESERVED_SHARED STV_DEFAULT"
__nv_reservedSMEM_offset_0_alias:
	.zero		0


//--------------------- .nv.global                --------------------------
	.section	.nv.global,"aw",@nobits
.nv.global:
	.type		_ZN40_INTERNAL_4f1bd15e_4_k_cu_3f416d7e_178694cute1_E,@object
	.size		_ZN40_INTERNAL_4f1bd15e_4_k_cu_3f416d7e_178694cute1_E,(_ZN40_INTERNAL_4f1bd15e_4_k_cu_3f416d7e_178694cuda3std3__45__cpo6cbeginE - _ZN40_INTERNAL_4f1bd15e_4_k_cu_3f416d7e_178694cute1_E)
_ZN40_INTERNAL_4f1bd15e_4_k_cu_3f416d7e_178694cute1_E:
	.zero		1
	.type		_ZN40_INTERNAL_4f1bd15e_4_k_cu_3f416d7e_178694cuda3std3__45__cpo6cbeginE,@object
	.size		_ZN40_INTERNAL_4f1bd15e_4_k_cu_3f416d7e_178694cuda3std3__45__cpo6cbeginE,(_ZN40_INTERNAL_4f1bd15e_4_k_cu_3f416d7e_178694cuda3std3__48in_placeE - _ZN40_INTERNAL_4f1bd15e_4_k_cu_3f416d7e_178694cuda3std3__45__cpo6cbeginE)
_ZN40_INTERNAL_4f1bd15e_4_k_cu_3f416d7e_178694cuda3std3__45__cpo6cbeginE:
	.zero		1
	.type		_ZN40_INTERNAL_4f1bd15e_4_k_cu_3f416d7e_178694cuda3std3__48in_placeE,@object
	.size		_ZN40_INTERNAL_4f1bd15e_4_k_cu_3f416d7e_178694cuda3std3__48in_placeE,(_ZN40_INTERNAL_4f1bd15e_4_k_cu_3f416d7e_178694cuda3std6ranges3__45__cpo9iter_moveE - _ZN40_INTERNAL_4f1bd15e_4_k_cu_3f416d7e_178694cuda3std3__48in_placeE)
_ZN40_INTERNAL_4f1bd15e_4_k_cu_3f416d7e_178694cuda3std3__48in_placeE:
	.zero		1
	.type		_ZN40_INTERNAL_4f1bd15e_4_k_cu_3f416d7e_178694cuda3std6ranges3__45__cpo9iter_moveE,@object
	.size		_ZN40_INTERNAL_4f1bd15e_4_k_cu_3f416d7e_178694cuda3std6ranges3__45__cpo9iter_moveE,(_ZN40_INTERNAL_4f1bd15e_4_k_cu_3f416d7e_178694cuda3std3__45__cpo5beginE - _ZN40_INTERNAL_4f1bd15e_4_k_cu_3f416d7e_178694cuda3std6ranges3__45__cpo9iter_moveE)
_ZN40_INTERNAL_4f1bd15e_4_k_cu_3f416d7e_178694cuda3std6ranges3__45__cpo9iter_moveE:
	.zero		1
	.type		_ZN40_INTERNAL_4f1bd15e_4_k_cu_3f416d7e_178694cuda3std3__45__cpo5beginE,@object
	.size		_ZN40_INTERNAL_4f1bd15e_4_k_cu_3f416d7e_178694cuda3std3__45__cpo5beginE,(_ZN40_INTERNAL_4f1bd15e_4_k_cu_3f416d7e_178694cuda3std3__442_GLOBAL__N__4f1bd15e_4_k_cu_3f416d7e_178696ignoreE - _ZN40_INTERNAL_4f1bd15e_4_k_cu_3f416d7e_178694cuda3std3__45__cpo5beginE)
_ZN40_INTERNAL_4f1bd15e_4_k_cu_3f416d7e_178694cuda3std3__45__cpo5beginE:
	.zero		1
	.type		_ZN40_INTERNAL_4f1bd15e_4_k_cu_3f416d7e_178694cuda3std3__442_GLOBAL__N__4f1bd15e_4_k_cu_3f416d7e_178696ignoreE,@object
	.size		_ZN40_INTERNAL_4f1bd15e_4_k_cu_3f416d7e_178694cuda3std3__442_GLOBAL__N__4f1bd15e_4_k_cu_3f416d7e_178696ignoreE,(_ZN40_INTERNAL_4f1bd15e_4_k_cu_3f416d7e_178694cute7productE - _ZN40_INTERNAL_4f1bd15e_4_k_cu_3f416d7e_178694cuda3std3__442_GLOBAL__N__4f1bd15e_4_k_cu_3f416d7e_178696ignoreE)
_ZN40_INTERNAL_4f1bd15e_4_k_cu_3f416d7e_178694cuda3std3__442_GLOBAL__N__4f1bd15e_4_k_cu_3f416d7e_178696ignoreE:
	.zero		1
	.type		_ZN40_INTERNAL_4f1bd15e_4_k_cu_3f416d7e_178694cute7productE,@object
	.size		_ZN40_INTERNAL_4f1bd15e_4_k_cu_3f416d7e_178694cute7productE,(_ZN40_INTERNAL_4f1bd15e_4_k_cu_3f416d7e_178694cuda3std3__45__cpo3endE - _ZN40_INTERNAL_4f1bd15e_4_k_cu_3f416d7e_178694cute7productE)
_ZN40_INTERNAL_4f1bd15e_4_k_cu_3f416d7e_178694cute7productE:
	.zero		1
	.type		_ZN40_INTERNAL_4f1bd15e_4_k_cu_3f416d7e_178694cuda3std3__45__cpo3endE,@object
	.size		_ZN40_INTERNAL_4f1bd15e_4_k_cu_3f416d7e_178694cuda3std3__45__cpo3endE,(_ZN40_INTERNAL_4f1bd15e_4_k_cu_3f416d7e_178694cuda3std3__419piecewise_constructE - _ZN40_INTERNAL_4f1bd15e_4_k_cu_3f416d7e_178694cuda3std3__45__cpo3endE)
_ZN40_INTERNAL_4f1bd15e_4_k_cu_3f416d7e_178694cuda3std3__45__cpo3endE:
	.zero		1
	.type		_ZN40_INTERNAL_4f1bd15e_4_k_cu_3f416d7e_178694cuda3std3__419piecewise_constructE,@object
	.size		_ZN40_INTERNAL_4f1bd15e_4_k_cu_3f416d7e_178694cuda3std3__419piecewise_constructE,(_ZN40_INTERNAL_4f1bd15e_4_k_cu_3f416d7e_178694cuda3std3__45__cpo4cendE - _ZN40_INTERNAL_4f1bd15e_4_k_cu_3f416d7e_178694cuda3std3__419piecewise_constructE)
_ZN40_INTERNAL_4f1bd15e_4_k_cu_3f416d7e_178694cuda3std3__419piecewise_constructE:
	.zero		1
	.type		_ZN40_INTERNAL_4f1bd15e_4_k_cu_3f416d7e_178694cuda3std3__45__cpo4cendE,@object
	.size		_ZN40_INTERNAL_4f1bd15e_4_k_cu_3f416d7e_178694cuda3std3__45__cpo4cendE,(_ZN40_INTERNAL_4f1bd15e_4_k_cu_3f416d7e_178694cuda3std6ranges3__45__cpo4swapE - _ZN40_INTERNAL_4f1bd15e_4_k_cu_3f416d7e_178694cuda3std3__45__cpo4cendE)
_ZN40_INTERNAL_4f1bd15e_4_k_cu_3f416d7e_178694cuda3std3__45__cpo4cendE:
	.zero		1
	.type		_ZN40_INTERNAL_4f1bd15e_4_k_cu_3f416d7e_178694cuda3std6ranges3__45__cpo4swapE,@object
	.size		_ZN40_INTERNAL_4f1bd15e_4_k_cu_3f416d7e_178694cuda3std6ranges3__45__cpo4swapE,(.L_8 - _ZN40_INTERNAL_4f1bd15e_4_k_cu_3f416d7e_178694cuda3std6ranges3__45__cpo4swapE)
_ZN40_INTERNAL_4f1bd15e_4_k_cu_3f416d7e_178694cuda3std6ranges3__45__cpo4swapE:
	.zero		1
.L_8:


//--------------------- .nv.constant0._ZN7cutlass13device_kernelINS_4gemm6kernel13GemmUniversalIN4cute5tupleIJiiiiEEENS1_10collective13CollectiveMmaINS1_34MainloopSm90TmaGmmaWarpSpecializedILi11ENS5_IJNS4_1CILi2EEENSA_ILi4EEENSA_ILi1EEEEEENS1_35KernelTmaWarpSpecializedCooperativeEEENS5_IJNSA_ILi256EEENSA_ILi64EEENSA_ILi32EEEEEENS_10bfloat16_tENS5_IJlSD_lEEESL_SM_NS4_8TiledMMAINS4_8MMA_AtomIJNS4_4SM904GMMA27MMA_64x64x16_F32BF16BF16_SSILNSQ_5MajorE0ELSS_0ELNSQ_7ScaleInE1ELST_1EEEEEENS4_6LayoutINS5_IJSB_SD_SD_EEENS5_IJSD_NSA_ILi0EEESY_EEEEENS5_IJNS4_10UnderscoreES11_S11_EEEEENS4_23SM90_TMA_LOAD_MULTICASTENS4_14ComposedLayoutINS4_7SwizzleILi2ELi4ELi3EEENS4_18smem_ptr_flag_bitsILi16EEENSW_INS5_IJNSA_ILi8EEESJ_EEENS5_IJSJ_SD_EEEEEEEvNS4_8identityES14_S1E_vS1F_EENS_8epilogue10collective6detail29Sm90TmaWarpSpecializedAdapterINS1I_15DefaultEpilogueISL_SM_SM_NS1H_6thread17LinearCombinationISL_Li1EffLNS1M_9ScaleType4KindE0ELNS_15FloatRoundStyleE2ESL_EENS1_15EpilogueDefaultEEEEEvvEEEEvNT_6ParamsE --------------------------
	.section	.nv.constant0._ZN7cutlass13device_kernelINS_4gemm6kernel13GemmUniversalIN4cute5tupleIJiiiiEEENS1_10collective13CollectiveMmaINS1_34MainloopSm90TmaGmmaWarpSpecializedILi11ENS5_IJNS4_1CILi2EEENSA_ILi4EEENSA_ILi1EEEEEENS1_35KernelTmaWarpSpecializedCooperativeEEENS5_IJNSA_ILi256EEENSA_ILi64EEENSA_ILi32EEEEEENS_10bfloat16_tENS5_IJlSD_lEEESL_SM_NS4_8TiledMMAINS4_8MMA_AtomIJNS4_4SM904GMMA27MMA_64x64x16_F32BF16BF16_SSILNSQ_5MajorE0ELSS_0ELNSQ_7ScaleInE1ELST_1EEEEEENS4_6LayoutINS5_IJSB_SD_SD_EEENS5_IJSD_NSA_ILi0EEESY_EEEEENS5_IJNS4_10UnderscoreES11_S11_EEEEENS4_23SM90_TMA_LOAD_MULTICASTENS4_14ComposedLayoutINS4_7SwizzleILi2ELi4ELi3EEENS4_18smem_ptr_flag_bitsILi16EEENSW_INS5_IJNSA_ILi8EEESJ_EEENS5_IJSJ_SD_EEEEEEEvNS4_8identityES14_S1E_vS1F_EENS_8epilogue10collective6detail29Sm90TmaWarpSpecializedAdapterINS1I_15DefaultEpilogueISL_SM_SM_NS1H_6thread17LinearCombinationISL_Li1EffLNS1M_9ScaleType4KindE0ELNS_15FloatRoundStyleE2ESL_EENS1_15EpilogueDefaultEEEEEvvEEEEvNT_6ParamsE,"a",@progbits
	.sectionflags	@""
	.align	4
.nv.constant0._ZN7cutlass13device_kernelINS_4gemm6kernel13GemmUniversalIN4cute5tupleIJiiiiEEENS1_10collective13CollectiveMmaINS1_34MainloopSm90TmaGmmaWarpSpecializedILi11ENS5_IJNS4_1CILi2EEENSA_ILi4EEENSA_ILi1EEEEEENS1_35KernelTmaWarpSpecializedCooperativeEEENS5_IJNSA_ILi256EEENSA_ILi64EEENSA_ILi32EEEEEENS_10bfloat16_tENS5_IJlSD_lEEESL_SM_NS4_8TiledMMAINS4_8MMA_AtomIJNS4_4SM904GMMA27MMA_64x64x16_F32BF16BF16_SSILNSQ_5MajorE0ELSS_0ELNSQ_7ScaleInE1ELST_1EEEEEENS4_6LayoutINS5_IJSB_SD_SD_EEENS5_IJSD_NSA_ILi0EEESY_EEEEENS5_IJNS4_10UnderscoreES11_S11_EEEEENS4_23SM90_TMA_LOAD_MULTICASTENS4_14ComposedLayoutINS4_7SwizzleILi2ELi4ELi3EEENS4_18smem_ptr_flag_bitsILi16EEENSW_INS5_IJNSA_ILi8EEESJ_EEENS5_IJSJ_SD_EEEEEEEvNS4_8identityES14_S1E_vS1F_EENS_8epilogue10collective6detail29Sm90TmaWarpSpecializedAdapterINS1I_15DefaultEpilogueISL_SM_SM_NS1H_6thread17LinearCombinationISL_Li1EffLNS1M_9ScaleType4KindE0ELNS_15FloatRoundStyleE2ESL_EENS1_15EpilogueDefaultEEEEEvvEEEEvNT_6ParamsE:
	.zero		1664


//--------------------- SYMBOLS --------------------------

	.type		.nv.reservedSmem.offset0,@object
	.size		.nv.reservedSmem.offset0,0x4
	.type		__assertfail,@function
